//
// Generated by NVIDIA NVVM Compiler
//
// Compiler Build ID: CL-36424714
// Cuda compilation tools, release 13.0, V13.0.88
// Based on NVVM 20.0.0
//

.version 9.0
.target sm_100
.address_size 64

	// .globl	_Z14countDistancesiPfiS_iS_

.visible .entry _Z14countDistancesiPfiS_iS_(
	.param .u32 _Z14countDistancesiPfiS_iS__param_0,
	.param .u64 .ptr .align 1 _Z14countDistancesiPfiS_iS__param_1,
	.param .u32 _Z14countDistancesiPfiS_iS__param_2,
	.param .u64 .ptr .align 1 _Z14countDistancesiPfiS_iS__param_3,
	.param .u32 _Z14countDistancesiPfiS_iS__param_4,
	.param .u64 .ptr .align 1 _Z14countDistancesiPfiS_iS__param_5
)
{
	.reg .pred 	%p<14>;
	.reg .b32 	%r<48>;
	.reg .b32 	%f<83>;
	.reg .b64 	%rd<42>;

	ld.param.u32 	%r22, [_Z14countDistancesiPfiS_iS__param_0];
	ld.param.u64 	%rd9, [_Z14countDistancesiPfiS_iS__param_1];
	ld.param.u32 	%r23, [_Z14countDistancesiPfiS_iS__param_2];
	ld.param.u64 	%rd10, [_Z14countDistancesiPfiS_iS__param_3];
	ld.param.u32 	%r24, [_Z14countDistancesiPfiS_iS__param_4];
	ld.param.u64 	%rd11, [_Z14countDistancesiPfiS_iS__param_5];
	cvta.to.global.u64 	%rd1, %rd9;
	cvta.to.global.u64 	%rd2, %rd10;
	cvta.to.global.u64 	%rd3, %rd11;
	mov.u32 	%r25, %ctaid.x;
	mov.u32 	%r26, %ntid.x;
	mov.u32 	%r27, %tid.x;
	mad.lo.s32 	%r28, %r25, %r26, %r27;
	mul.lo.s32 	%r1, %r28, %r22;
	setp.ge.s32 	%p1, %r1, %r24;
	setp.lt.s32 	%p2, %r23, 1;
	or.pred  	%p3, %p1, %p2;
	@%p3 bra 	$L__BB0_17;
	setp.gt.s32 	%p4, %r22, 0;
	mul.lo.s32 	%r2, %r23, %r1;
	@%p4 bra 	$L__BB0_4;
	mov.b32 	%r47, 0;
$L__BB0_3:
	add.s32 	%r30, %r47, %r2;
	mul.wide.s32 	%rd12, %r30, 4;
	add.s64 	%rd13, %rd3, %rd12;
	mov.b32 	%r31, 0;
	st.global.u32 	[%rd13], %r31;
	add.s32 	%r47, %r47, %r22;
	setp.lt.s32 	%p5, %r47, %r23;
	@%p5 bra 	$L__BB0_3;
	bra.uni 	$L__BB0_17;
$L__BB0_4:
	and.b32  	%r3, %r22, 7;
	add.s32 	%r4, %r3, -1;
	and.b32  	%r5, %r22, 3;
	and.b32  	%r6, %r22, 2147483640;
	and.b32  	%r7, %r22, 1;
	neg.s32 	%r8, %r6;
	add.s64 	%rd4, %rd2, 16;
	add.s64 	%rd5, %rd1, 16;
	mov.b32 	%r41, 0;
$L__BB0_5:
	setp.lt.u32 	%p6, %r22, 8;
	mov.f32 	%f82, 0f00000000;
	mov.b32 	%r45, 0;
	@%p6 bra 	$L__BB0_8;
	mul.wide.u32 	%rd14, %r41, 4;
	add.s64 	%rd41, %rd5, %rd14;
	mov.f32 	%f82, 0f00000000;
	mov.u32 	%r42, %r1;
	mov.u32 	%r43, %r8;
$L__BB0_7:
	.pragma "nounroll";
	mul.wide.s32 	%rd15, %r42, 4;
	add.s64 	%rd16, %rd4, %rd15;
	ld.global.f32 	%f16, [%rd16+-16];
	ld.global.f32 	%f17, [%rd41+-16];
	sub.f32 	%f18, %f16, %f17;
	fma.rn.f32 	%f19, %f18, %f18, %f82;
	ld.global.f32 	%f20, [%rd16+-12];
	ld.global.f32 	%f21, [%rd41+-12];
	sub.f32 	%f22, %f20, %f21;
	fma.rn.f32 	%f23, %f22, %f22, %f19;
	ld.global.f32 	%f24, [%rd16+-8];
	ld.global.f32 	%f25, [%rd41+-8];
	sub.f32 	%f26, %f24, %f25;
	fma.rn.f32 	%f27, %f26, %f26, %f23;
	ld.global.f32 	%f28, [%rd16+-4];
	ld.global.f32 	%f29, [%rd41+-4];
	sub.f32 	%f30, %f28, %f29;
	fma.rn.f32 	%f31, %f30, %f30, %f27;
	ld.global.f32 	%f32, [%rd16];
	ld.global.f32 	%f33, [%rd41];
	sub.f32 	%f34, %f32, %f33;
	fma.rn.f32 	%f35, %f34, %f34, %f31;
	ld.global.f32 	%f36, [%rd16+4];
	ld.global.f32 	%f37, [%rd41+4];
	sub.f32 	%f38, %f36, %f37;
	fma.rn.f32 	%f39, %f38, %f38, %f35;
	ld.global.f32 	%f40, [%rd16+8];
	ld.global.f32 	%f41, [%rd41+8];
	sub.f32 	%f42, %f40, %f41;
	fma.rn.f32 	%f43, %f42, %f42, %f39;
	ld.global.f32 	%f44, [%rd16+12];
	ld.global.f32 	%f45, [%rd41+12];
	sub.f32 	%f46, %f44, %f45;
	fma.rn.f32 	%f82, %f46, %f46, %f43;
	add.s32 	%r43, %r43, 8;
	add.s32 	%r42, %r42, 8;
	add.s64 	%rd41, %rd41, 32;
	setp.ne.s32 	%p7, %r43, 0;
	mov.u32 	%r45, %r6;
	@%p7 bra 	$L__BB0_7;
$L__BB0_8:
	setp.eq.s32 	%p8, %r3, 0;
	@%p8 bra 	$L__BB0_16;
	setp.lt.u32 	%p9, %r4, 3;
	@%p9 bra 	$L__BB0_11;
	add.s32 	%r34, %r45, %r1;
	mul.wide.s32 	%rd17, %r34, 4;
	add.s64 	%rd18, %rd2, %rd17;
	ld.global.f32 	%f48, [%rd18];
	add.s32 	%r35, %r45, %r41;
	mul.wide.u32 	%rd19, %r35, 4;
	add.s64 	%rd20, %rd1, %rd19;
	ld.global.f32 	%f49, [%rd20];
	sub.f32 	%f50, %f48, %f49;
	fma.rn.f32 	%f51, %f50, %f50, %f82;
	ld.global.f32 	%f52, [%rd18+4];
	cvt.u64.u32 	%rd21, %r41;
	cvt.u64.u32 	%rd22, %r45;
	add.s64 	%rd23, %rd22, %rd21;
	shl.b64 	%rd24, %rd23, 2;
	add.s64 	%rd25, %rd1, %rd24;
	ld.global.f32 	%f53, [%rd25+4];
	sub.f32 	%f54, %f52, %f53;
	fma.rn.f32 	%f55, %f54, %f54, %f51;
	ld.global.f32 	%f56, [%rd18+8];
	ld.global.f32 	%f57, [%rd25+8];
	sub.f32 	%f58, %f56, %f57;
	fma.rn.f32 	%f59, %f58, %f58, %f55;
	ld.global.f32 	%f60, [%rd18+12];
	ld.global.f32 	%f61, [%rd25+12];
	sub.f32 	%f62, %f60, %f61;
	fma.rn.f32 	%f82, %f62, %f62, %f59;
	add.s32 	%r45, %r45, 4;
$L__BB0_11:
	setp.eq.s32 	%p10, %r5, 0;
	@%p10 bra 	$L__BB0_16;
	setp.eq.s32 	%p11, %r5, 1;
	@%p11 bra 	$L__BB0_14;
	add.s32 	%r36, %r45, %r1;
	mul.wide.s32 	%rd26, %r36, 4;
	add.s64 	%rd27, %rd2, %rd26;
	ld.global.f32 	%f64, [%rd27];
	add.s32 	%r37, %r45, %r41;
	mul.wide.u32 	%rd28, %r37, 4;
	add.s64 	%rd29, %rd1, %rd28;
	ld.global.f32 	%f65, [%rd29];
	sub.f32 	%f66, %f64, %f65;
	fma.rn.f32 	%f67, %f66, %f66, %f82;
	ld.global.f32 	%f68, [%rd27+4];
	cvt.u64.u32 	%rd30, %r41;
	cvt.u64.u32 	%rd31, %r45;
	add.s64 	%rd32, %rd31, %rd30;
	shl.b64 	%rd33, %rd32, 2;
	add.s64 	%rd34, %rd1, %rd33;
	ld.global.f32 	%f69, [%rd34+4];
	sub.f32 	%f70, %f68, %f69;
	fma.rn.f32 	%f82, %f70, %f70, %f67;
	add.s32 	%r45, %r45, 2;
$L__BB0_14:
	setp.eq.s32 	%p12, %r7, 0;
	@%p12 bra 	$L__BB0_16;
	add.s32 	%r38, %r45, %r1;
	mul.wide.s32 	%rd35, %r38, 4;
	add.s64 	%rd36, %rd2, %rd35;
	ld.global.f32 	%f71, [%rd36];
	add.s32 	%r39, %r45, %r41;
	mul.wide.u32 	%rd37, %r39, 4;
	add.s64 	%rd38, %rd1, %rd37;
	ld.global.f32 	%f72, [%rd38];
	sub.f32 	%f73, %f71, %f72;
	fma.rn.f32 	%f82, %f73, %f73, %f82;
$L__BB0_16:
	sqrt.rn.f32 	%f74, %f82;
	add.s32 	%r40, %r41, %r2;
	mul.wide.s32 	%rd39, %r40, 4;
	add.s64 	%rd40, %rd3, %rd39;
	st.global.f32 	[%rd40], %f74;
	add.s32 	%r41, %r41, %r22;
	setp.lt.s32 	%p13, %r41, %r23;
	@%p13 bra 	$L__BB0_5;
$L__BB0_17:
	ret;

}
	// .globl	_Z7selectNiPfiiPiS_
.visible .entry _Z7selectNiPfiiPiS_(
	.param .u32 _Z7selectNiPfiiPiS__param_0,
	.param .u64 .ptr .align 1 _Z7selectNiPfiiPiS__param_1,
	.param .u32 _Z7selectNiPfiiPiS__param_2,
	.param .u32 _Z7selectNiPfiiPiS__param_3,
	.param .u64 .ptr .align 1 _Z7selectNiPfiiPiS__param_4,
	.param .u64 .ptr .align 1 _Z7selectNiPfiiPiS__param_5
)
{
	.reg .pred 	%p<26>;
	.reg .b32 	%r<85>;
	.reg .b32 	%f<22>;
	.reg .b64 	%rd<48>;

	ld.param.u32 	%r38, [_Z7selectNiPfiiPiS__param_0];
	ld.param.u64 	%rd10, [_Z7selectNiPfiiPiS__param_1];
	ld.param.u32 	%r39, [_Z7selectNiPfiiPiS__param_2];
	ld.param.u64 	%rd11, [_Z7selectNiPfiiPiS__param_4];
	ld.param.u64 	%rd12, [_Z7selectNiPfiiPiS__param_5];
	mov.u32 	%r1, %ctaid.x;
	mov.u32 	%r2, %nctaid.x;
	add.s32 	%r40, %r2, -1;
	setp.ne.s32 	%p1, %r1, %r40;
	@%p1 bra 	$L__BB1_2;
	mov.u32 	%r41, %ntid.x;
	mul.lo.s32 	%r42, %r2, %r41;
	rem.u32 	%r71, %r42, %r39;
	bra.uni 	$L__BB1_3;
$L__BB1_2:
	mov.u32 	%r71, %ntid.x;
$L__BB1_3:
	mov.u32 	%r6, %tid.x;
	setp.ge.u32 	%p2, %r6, %r71;
	@%p2 bra 	$L__BB1_37;
	mov.u32 	%r43, %ntid.x;
	mad.lo.s32 	%r44, %r43, %r1, %r6;
	mul.lo.s32 	%r45, %r38, %r44;
	cvta.to.global.u64 	%rd13, %rd11;
	mul.wide.s32 	%rd14, %r45, 4;
	add.s64 	%rd1, %rd13, %rd14;
	cvta.to.global.u64 	%rd15, %rd12;
	add.s64 	%rd2, %rd15, %rd14;
	mul.lo.s32 	%r46, %r39, %r44;
	cvta.to.global.u64 	%rd16, %rd10;
	mul.wide.s32 	%rd17, %r46, 4;
	add.s64 	%rd3, %rd16, %rd17;
	setp.lt.s32 	%p3, %r38, 1;
	mul.wide.s32 	%rd18, %r38, 4;
	add.s64 	%rd4, %rd2, %rd18;
	add.s64 	%rd5, %rd1, %rd18;
	@%p3 bra 	$L__BB1_17;
	add.s32 	%r7, %r38, -1;
	add.s32 	%r8, %r38, -2;
	mov.b32 	%r72, 0;
$L__BB1_6:
	setp.eq.s32 	%p4, %r72, 0;
	mul.wide.u32 	%rd19, %r72, 4;
	add.s64 	%rd6, %rd3, %rd19;
	mov.b32 	%r78, 0;
	@%p4 bra 	$L__BB1_32;
	ld.global.f32 	%f1, [%rd6];
	mov.b32 	%r73, 0;
$L__BB1_8:
	mul.wide.u32 	%rd20, %r73, 4;
	add.s64 	%rd7, %rd2, %rd20;
	ld.global.f32 	%f3, [%rd7];
	setp.geu.f32 	%p5, %f1, %f3;
	@%p5 bra 	$L__BB1_31;
	setp.le.s32 	%p7, %r7, %r73;
	@%p7 bra 	$L__BB1_16;
	sub.s32 	%r50, %r7, %r73;
	and.b32  	%r13, %r50, 3;
	setp.eq.s32 	%p8, %r13, 0;
	mov.u32 	%r74, %r7;
	mov.u32 	%r75, %r38;
	@%p8 bra 	$L__BB1_14;
	ld.global.f32 	%f4, [%rd4+-8];
	mul.wide.u32 	%rd21, %r7, 4;
	add.s64 	%rd22, %rd2, %rd21;
	st.global.f32 	[%rd22], %f4;
	ld.global.u32 	%r51, [%rd5+-8];
	add.s64 	%rd23, %rd1, %rd21;
	st.global.u32 	[%rd23], %r51;
	setp.eq.s32 	%p9, %r13, 1;
	mov.u32 	%r74, %r8;
	mov.u32 	%r75, %r7;
	@%p9 bra 	$L__BB1_14;
	add.s32 	%r14, %r38, -3;
	ld.global.f32 	%f5, [%rd4+-12];
	st.global.f32 	[%rd4+-8], %f5;
	ld.global.u32 	%r52, [%rd5+-12];
	st.global.u32 	[%rd5+-8], %r52;
	setp.eq.s32 	%p10, %r13, 2;
	mov.u32 	%r74, %r14;
	mov.u32 	%r75, %r8;
	@%p10 bra 	$L__BB1_14;
	add.s32 	%r74, %r38, -4;
	ld.global.f32 	%f6, [%rd4+-16];
	st.global.f32 	[%rd4+-12], %f6;
	ld.global.u32 	%r53, [%rd5+-16];
	st.global.u32 	[%rd5+-12], %r53;
	mov.u32 	%r75, %r14;
$L__BB1_14:
	sub.s32 	%r54, %r8, %r73;
	setp.lt.u32 	%p11, %r54, 3;
	@%p11 bra 	$L__BB1_16;
$L__BB1_15:
	mul.wide.s32 	%rd24, %r75, 4;
	add.s64 	%rd25, %rd2, %rd24;
	ld.global.f32 	%f7, [%rd25+-8];
	mul.wide.s32 	%rd26, %r74, 4;
	add.s64 	%rd27, %rd2, %rd26;
	st.global.f32 	[%rd27], %f7;
	add.s64 	%rd28, %rd1, %rd24;
	ld.global.u32 	%r55, [%rd28+-8];
	add.s64 	%rd29, %rd1, %rd26;
	st.global.u32 	[%rd29], %r55;
	ld.global.f32 	%f8, [%rd27+-8];
	st.global.f32 	[%rd27+-4], %f8;
	ld.global.u32 	%r56, [%rd29+-8];
	st.global.u32 	[%rd29+-4], %r56;
	add.s32 	%r75, %r74, -3;
	ld.global.f32 	%f9, [%rd27+-12];
	st.global.f32 	[%rd27+-8], %f9;
	ld.global.u32 	%r57, [%rd29+-12];
	st.global.u32 	[%rd29+-8], %r57;
	add.s32 	%r74, %r74, -4;
	ld.global.f32 	%f10, [%rd27+-16];
	st.global.f32 	[%rd27+-12], %f10;
	ld.global.u32 	%r58, [%rd29+-16];
	st.global.u32 	[%rd29+-12], %r58;
	setp.gt.s32 	%p12, %r74, %r73;
	@%p12 bra 	$L__BB1_15;
$L__BB1_16:
	ld.global.f32 	%f11, [%rd6];
	st.global.f32 	[%rd7], %f11;
	add.s64 	%rd33, %rd1, %rd20;
	st.global.u32 	[%rd33], %r72;
	mov.u32 	%r78, %r73;
	bra.uni 	$L__BB1_32;
$L__BB1_17:
	setp.ge.s32 	%p15, %r38, %r39;
	@%p15 bra 	$L__BB1_37;
	add.s32 	%r10, %r38, -1;
	add.s32 	%r11, %r38, -2;
	mov.u32 	%r79, %r38;
$L__BB1_19:
	setp.lt.s32 	%p16, %r79, 1;
	@%p16 bra 	$L__BB1_36;
	mul.wide.u32 	%rd38, %r79, 4;
	add.s64 	%rd8, %rd3, %rd38;
	ld.global.f32 	%f2, [%rd8];
	mov.b32 	%r80, 0;
$L__BB1_21:
	mul.wide.u32 	%rd39, %r80, 4;
	add.s64 	%rd9, %rd2, %rd39;
	ld.global.f32 	%f13, [%rd9];
	setp.geu.f32 	%p17, %f2, %f13;
	@%p17 bra 	$L__BB1_35;
	setp.le.s32 	%p19, %r10, %r80;
	@%p19 bra 	$L__BB1_30;
	sub.s32 	%r60, %r10, %r80;
	and.b32  	%r27, %r60, 3;
	setp.eq.s32 	%p20, %r27, 0;
	mov.u32 	%r81, %r10;
	mov.u32 	%r82, %r38;
	@%p20 bra 	$L__BB1_27;
	ld.global.f32 	%f14, [%rd4+-8];
	st.global.f32 	[%rd4+-4], %f14;
	ld.global.u32 	%r61, [%rd5+-8];
	st.global.u32 	[%rd5+-4], %r61;
	setp.eq.s32 	%p21, %r27, 1;
	mov.u32 	%r81, %r11;
	mov.u32 	%r82, %r10;
	@%p21 bra 	$L__BB1_27;
	add.s32 	%r28, %r38, -3;
	ld.global.f32 	%f15, [%rd4+-12];
	st.global.f32 	[%rd4+-8], %f15;
	ld.global.u32 	%r62, [%rd5+-12];
	st.global.u32 	[%rd5+-8], %r62;
	setp.eq.s32 	%p22, %r27, 2;
	mov.u32 	%r81, %r28;
	mov.u32 	%r82, %r11;
	@%p22 bra 	$L__BB1_27;
	add.s32 	%r81, %r38, -4;
	ld.global.f32 	%f16, [%rd4+-16];
	st.global.f32 	[%rd4+-12], %f16;
	ld.global.u32 	%r63, [%rd5+-16];
	st.global.u32 	[%rd5+-12], %r63;
	mov.u32 	%r82, %r28;
$L__BB1_27:
	sub.s32 	%r64, %r11, %r80;
	setp.lt.u32 	%p23, %r64, 3;
	@%p23 bra 	$L__BB1_30;
	add.s32 	%r83, %r81, -3;
$L__BB1_29:
	mov.u32 	%r33, %r83;
	add.s32 	%r65, %r33, 3;
	mul.wide.s32 	%rd40, %r82, 4;
	add.s64 	%rd41, %rd2, %rd40;
	ld.global.f32 	%f17, [%rd41+-8];
	mul.wide.s32 	%rd42, %r65, 4;
	add.s64 	%rd43, %rd2, %rd42;
	st.global.f32 	[%rd43], %f17;
	add.s64 	%rd44, %rd1, %rd40;
	ld.global.u32 	%r66, [%rd44+-8];
	add.s64 	%rd45, %rd1, %rd42;
	st.global.u32 	[%rd45], %r66;
	ld.global.f32 	%f18, [%rd43+-8];
	st.global.f32 	[%rd43+-4], %f18;
	ld.global.u32 	%r67, [%rd45+-8];
	st.global.u32 	[%rd45+-4], %r67;
	ld.global.f32 	%f19, [%rd43+-12];
	st.global.f32 	[%rd43+-8], %f19;
	ld.global.u32 	%r68, [%rd45+-12];
	st.global.u32 	[%rd45+-8], %r68;
	ld.global.f32 	%f20, [%rd43+-16];
	st.global.f32 	[%rd43+-12], %f20;
	ld.global.u32 	%r69, [%rd45+-16];
	st.global.u32 	[%rd45+-12], %r69;
	add.s32 	%r83, %r33, -4;
	add.s32 	%r70, %r33, -1;
	setp.gt.s32 	%p24, %r70, %r80;
	mov.u32 	%r82, %r33;
	@%p24 bra 	$L__BB1_29;
$L__BB1_30:
	ld.global.f32 	%f21, [%rd8];
	st.global.f32 	[%rd9], %f21;
	add.s64 	%rd47, %rd1, %rd39;
	st.global.u32 	[%rd47], %r79;
	bra.uni 	$L__BB1_36;
$L__BB1_31:
	add.s32 	%r73, %r73, 1;
	setp.ne.s32 	%p6, %r73, %r72;
	mov.u32 	%r78, %r72;
	@%p6 bra 	$L__BB1_8;
$L__BB1_32:
	setp.ne.s32 	%p13, %r78, %r72;
	@%p13 bra 	$L__BB1_34;
	mul.wide.u32 	%rd34, %r72, 4;
	add.s64 	%rd35, %rd3, %rd34;
	ld.global.f32 	%f12, [%rd35];
	add.s64 	%rd36, %rd2, %rd34;
	st.global.f32 	[%rd36], %f12;
	add.s64 	%rd37, %rd1, %rd34;
	st.global.u32 	[%rd37], %r72;
$L__BB1_34:
	add.s32 	%r72, %r72, 1;
	setp.eq.s32 	%p14, %r72, %r38;
	@%p14 bra 	$L__BB1_17;
	bra.uni 	$L__BB1_6;
$L__BB1_35:
	add.s32 	%r80, %r80, 1;
	setp.ne.s32 	%p18, %r80, %r79;
	@%p18 bra 	$L__BB1_21;
$L__BB1_36:
	add.s32 	%r79, %r79, 1;
	setp.ne.s32 	%p25, %r79, %r39;
	@%p25 bra 	$L__BB1_19;
$L__BB1_37:
	ret;

}


// ===== COMPILED SASS (sm_100) =====

	.target	sm_100

	.elftype	@"ET_EXEC"


//--------------------- .note.nv.tkinfo           --------------------------
	.section	.note.nv.tkinfo,"",@"SHT_NOTE"
	.sectionflags	@"SHF_NOTE_NV_TKINFO"
	.tkinfo
        /*0018*/ 	.word	0x00000002
        /*0030*/ 	.string	""
        /*0030*/ 	.string	"ptxas"
        /*0030*/ 	.string	"Cuda compilation tools, release 13.0, V13.0.88"
        /*0030*/ 	.string	"Build cuda_13.0.r13.0/compiler.36424714_0"
        /*0030*/ 	.string	"-arch sm_100 -m 64 "



//--------------------- .note.nv.cuinfo           --------------------------
	.section	.note.nv.cuinfo,"",@"SHT_NOTE"
	.sectionflags	@"SHF_NOTE_NV_CUINFO"
        /*0018*/ 	.short	0x0002
        /*001a*/ 	.short	0x0064
        /*001c*/ 	.short	0x0082
	.zero		2


//--------------------- .nv.info                  --------------------------
	.section	.nv.info,"",@"SHT_CUDA_INFO"
	.align	4


	//----- nvinfo : EIATTR_REGCOUNT
	.align		4
        /*0000*/ 	.byte	0x04, 0x2f
        /*0002*/ 	.short	(.L_1 - .L_0)
	.align		4
.L_0:
        /*0004*/ 	.word	index@(_Z14countDistancesiPfiS_iS_)
        /*0008*/ 	.word	0x0000001a


	//----- nvinfo : EIATTR_FRAME_SIZE
	.align		4
.L_1:
        /*000c*/ 	.byte	0x04, 0x11
        /*000e*/ 	.short	(.L_3 - .L_2)
	.align		4
.L_2:
        /*0010*/ 	.word	index@($__internal_0_$__cuda_sm20_sqrt_rn_f32_slowpath)
        /*0014*/ 	.word	0x00000000


	//----- nvinfo : EIATTR_FRAME_SIZE
	.align		4
.L_3:
        /*0018*/ 	.byte	0x04, 0x11
        /*001a*/ 	.short	(.L_5 - .L_4)
	.align		4
.L_4:
        /*001c*/ 	.word	index@(_Z14countDistancesiPfiS_iS_)
        /*0020*/ 	.word	0x00000000


	//----- nvinfo : EIATTR_REGCOUNT
	.align		4
.L_5:
        /*0024*/ 	.byte	0x04, 0x2f
        /*0026*/ 	.short	(.L_7 - .L_6)
	.align		4
.L_6:
        /*0028*/ 	.word	index@(_Z7selectNiPfiiPiS_)
        /*002c*/ 	.word	0x00000020


	//----- nvinfo : EIATTR_FRAME_SIZE
	.align		4
.L_7:
        /*0030*/ 	.byte	0x04, 0x11
        /*0032*/ 	.short	(.L_9 - .L_8)
	.align		4
.L_8:
        /*0034*/ 	.word	index@(_Z7selectNiPfiiPiS_)
        /*0038*/ 	.word	0x00000000


	//----- nvinfo : EIATTR_MIN_STACK_SIZE
	.align		4
.L_9:
        /*003c*/ 	.byte	0x04, 0x12
        /*003e*/ 	.short	(.L_11 - .L_10)
	.align		4
.L_10:
        /*0040*/ 	.word	index@(_Z7selectNiPfiiPiS_)
        /*0044*/ 	.word	0x00000000


	//----- nvinfo : EIATTR_MIN_STACK_SIZE
	.align		4
.L_11:
        /*0048*/ 	.byte	0x04, 0x12
        /*004a*/ 	.short	(.L_13 - .L_12)
	.align		4
.L_12:
        /*004c*/ 	.word	index@(_Z14countDistancesiPfiS_iS_)
        /*0050*/ 	.word	0x00000000
.L_13:


//--------------------- .nv.compat                --------------------------
	.section	.nv.compat,"",@"SHT_CUDA_COMPAT_INFO"
	.align	4
        /*0000*/ 	.byte	0x02, 0x09, 0x00, 0x00, 0x02, 0x02, 0x01, 0x00, 0x02, 0x05, 0x05, 0x00, 0x03, 0x07, 0x01, 0x01
        /*0010*/ 	.byte	0x02, 0x03, 0x00, 0x00, 0x02, 0x06, 0x01, 0x00, 0x04, 0x0b, 0x08, 0x00, 0x01, 0x00, 0x00, 0x00
        /*0020*/ 	.byte	0x00, 0x00, 0x00, 0x00


//--------------------- .nv.info._Z7selectNiPfiiPiS_ --------------------------
	.section	.nv.info._Z7selectNiPfiiPiS_,"",@"SHT_CUDA_INFO"
	.sectionflags	@""
	.align	4


	//----- nvinfo : EIATTR_CUDA_API_VERSION
	.align		4
        /*0000*/ 	.byte	0x04, 0x37
        /*0002*/ 	.short	(.L_15 - .L_14)
.L_14:
        /*0004*/ 	.word	0x00000082


	//----- nvinfo : EIATTR_KPARAM_INFO
	.align		4
.L_15:
        /*0008*/ 	.byte	0x04, 0x17
        /*000a*/ 	.short	(.L_17 - .L_16)
.L_16:
        /*000c*/ 	.word	0x00000000
        /*0010*/ 	.short	0x0005
        /*0012*/ 	.short	0x0020
        /*0014*/ 	.byte	0x00, 0xf5, 0x21, 0x00


	//----- nvinfo : EIATTR_KPARAM_INFO
	.align		4
.L_17:
        /*0018*/ 	.byte	0x04, 0x17
        /*001a*/ 	.short	(.L_19 - .L_18)
.L_18:
        /*001c*/ 	.word	0x00000000
        /*0020*/ 	.short	0x0004
        /*0022*/ 	.short	0x0018
        /*0024*/ 	.byte	0x00, 0xf5, 0x21, 0x00


	//----- nvinfo : EIATTR_KPARAM_INFO
	.align		4
.L_19:
        /*0028*/ 	.byte	0x04, 0x17
        /*002a*/ 	.short	(.L_21 - .L_20)
.L_20:
        /*002c*/ 	.word	0x00000000
        /*0030*/ 	.short	0x0003
        /*0032*/ 	.short	0x0014
        /*0034*/ 	.byte	0x00, 0xf0, 0x11, 0x00


	//----- nvinfo : EIATTR_KPARAM_INFO
	.align		4
.L_21:
        /*0038*/ 	.byte	0x04, 0x17
        /*003a*/ 	.short	(.L_23 - .L_22)
.L_22:
        /*003c*/ 	.word	0x00000000
        /*0040*/ 	.short	0x0002
        /*0042*/ 	.short	0x0010
        /*0044*/ 	.byte	0x00, 0xf0, 0x11, 0x00


	//----- nvinfo : EIATTR_KPARAM_INFO
	.align		4
.L_23:
        /*0048*/ 	.byte	0x04, 0x17
        /*004a*/ 	.short	(.L_25 - .L_24)
.L_24:
        /*004c*/ 	.word	0x00000000
        /*0050*/ 	.short	0x0001
        /*0052*/ 	.short	0x0008
        /*0054*/ 	.byte	0x00, 0xf5, 0x21, 0x00


	//----- nvinfo : EIATTR_KPARAM_INFO
	.align		4
.L_25:
        /*0058*/ 	.byte	0x04, 0x17
        /*005a*/ 	.short	(.L_27 - .L_26)
.L_26:
        /*005c*/ 	.word	0x00000000
        /*0060*/ 	.short	0x0000
        /*0062*/ 	.short	0x0000
        /*0064*/ 	.byte	0x00, 0xf0, 0x11, 0x00


	//----- nvinfo : EIATTR_SPARSE_MMA_MASK
	.align		4
.L_27:
        /*0068*/ 	.byte	0x03, 0x50
        /*006a*/ 	.short	0x0000


	//----- nvinfo : EIATTR_MAXREG_COUNT
	.align		4
        /*006c*/ 	.byte	0x03, 0x1b
        /*006e*/ 	.short	0x00ff


	//----- nvinfo : EIATTR_MERCURY_ISA_VERSION
	.align		4
        /*0070*/ 	.byte	0x03, 0x5f
        /*0072*/ 	.short	0x0101


	//----- nvinfo : EIATTR_VRC_CTA_INIT_COUNT
	.align		4
        /*0074*/ 	.byte	0x02, 0x4a
	.zero		1
	.zero		1


	//----- nvinfo : EIATTR_EXIT_INSTR_OFFSETS
	.align		4
        /*0078*/ 	.byte	0x04, 0x1c
        /*007a*/ 	.short	(.L_29 - .L_28)


	//   ....[0]....
.L_28:
        /*007c*/ 	.word	0x000001f0


	//   ....[1]....
        /*0080*/ 	.word	0x000009a0


	//   ....[2]....
        /*0084*/ 	.word	0x00000f90


	//----- nvinfo : EIATTR_CRS_STACK_SIZE
	.align		4
.L_29:
        /*0088*/ 	.byte	0x04, 0x1e
        /*008a*/ 	.short	(.L_31 - .L_30)
.L_30:
        /*008c*/ 	.word	0x00000000


	//----- nvinfo : EIATTR_CBANK_PARAM_SIZE
	.align		4
.L_31:
        /*0090*/ 	.byte	0x03, 0x19
        /*0092*/ 	.short	0x0028


	//----- nvinfo : EIATTR_PARAM_CBANK
	.align		4
        /*0094*/ 	.byte	0x04, 0x0a
        /*0096*/ 	.short	(.L_33 - .L_32)
	.align		4
.L_32:
        /*0098*/ 	.word	index@(.nv.constant0._Z7selectNiPfiiPiS_)
        /*009c*/ 	.short	0x0380
        /*009e*/ 	.short	0x0028


	//----- nvinfo : EIATTR_SW_WAR
	.align		4
.L_33:
        /*00a0*/ 	.byte	0x04, 0x36
        /*00a2*/ 	.short	(.L_35 - .L_34)
.L_34:
        /*00a4*/ 	.word	0x00000008
.L_35:


//--------------------- .nv.info._Z14countDistancesiPfiS_iS_ --------------------------
	.section	.nv.info._Z14countDistancesiPfiS_iS_,"",@"SHT_CUDA_INFO"
	.sectionflags	@""
	.align	4


	//----- nvinfo : EIATTR_CUDA_API_VERSION
	.align		4
        /*0000*/ 	.byte	0x04, 0x37
        /*0002*/ 	.short	(.L_37 - .L_36)
.L_36:
        /*0004*/ 	.word	0x00000082


	//----- nvinfo : EIATTR_KPARAM_INFO
	.align		4
.L_37:
        /*0008*/ 	.byte	0x04, 0x17
        /*000a*/ 	.short	(.L_39 - .L_38)
.L_38:
        /*000c*/ 	.word	0x00000000
        /*0010*/ 	.short	0x0005
        /*0012*/ 	.short	0x0028
        /*0014*/ 	.byte	0x00, 0xf5, 0x21, 0x00


	//----- nvinfo : EIATTR_KPARAM_INFO
	.align		4
.L_39:
        /*0018*/ 	.byte	0x04, 0x17
        /*001a*/ 	.short	(.L_41 - .L_40)
.L_40:
        /*001c*/ 	.word	0x00000000
        /*0020*/ 	.short	0x0004
        /*0022*/ 	.short	0x0020
        /*0024*/ 	.byte	0x00, 0xf0, 0x11, 0x00


	//----- nvinfo : EIATTR_KPARAM_INFO
	.align		4
.L_41:
        /*0028*/ 	.byte	0x04, 0x17
        /*002a*/ 	.short	(.L_43 - .L_42)
.L_42:
        /*002c*/ 	.word	0x00000000
        /*0030*/ 	.short	0x0003
        /*0032*/ 	.short	0x0018
        /*0034*/ 	.byte	0x00, 0xf5, 0x21, 0x00


	//----- nvinfo : EIATTR_KPARAM_INFO
	.align		4
.L_43:
        /*0038*/ 	.byte	0x04, 0x17
        /*003a*/ 	.short	(.L_45 - .L_44)
.L_44:
        /*003c*/ 	.word	0x00000000
        /*0040*/ 	.short	0x0002
        /*0042*/ 	.short	0x0010
        /*0044*/ 	.byte	0x00, 0xf0, 0x11, 0x00


	//----- nvinfo : EIATTR_KPARAM_INFO
	.align		4
.L_45:
        /*0048*/ 	.byte	0x04, 0x17
        /*004a*/ 	.short	(.L_47 - .L_46)
.L_46:
        /*004c*/ 	.word	0x00000000
        /*0050*/ 	.short	0x0001
        /*0052*/ 	.short	0x0008
        /*0054*/ 	.byte	0x00, 0xf5, 0x21, 0x00


	//----- nvinfo : EIATTR_KPARAM_INFO
	.align		4
.L_47:
        /*0058*/ 	.byte	0x04, 0x17
        /*005a*/ 	.short	(.L_49 - .L_48)
.L_48:
        /*005c*/ 	.word	0x00000000
        /*0060*/ 	.short	0x0000
        /*0062*/ 	.short	0x0000
        /*0064*/ 	.byte	0x00, 0xf0, 0x11, 0x00


	//----- nvinfo : EIATTR_SPARSE_MMA_MASK
	.align		4
.L_49:
        /*0068*/ 	.byte	0x03, 0x50
        /*006a*/ 	.short	0x0000


	//----- nvinfo : EIATTR_MAXREG_COUNT
	.align		4
        /*006c*/ 	.byte	0x03, 0x1b
        /*006e*/ 	.short	0x00ff


	//----- nvinfo : EIATTR_MERCURY_ISA_VERSION
	.align		4
        /*0070*/ 	.byte	0x03, 0x5f
        /*0072*/ 	.short	0x0101


	//----- nvinfo : EIATTR_VRC_CTA_INIT_COUNT
	.align		4
        /*0074*/ 	.byte	0x02, 0x4a
	.zero		1
	.zero		1


	//----- nvinfo : EIATTR_EXIT_INSTR_OFFSETS
	.align		4
        /*0078*/ 	.byte	0x04, 0x1c
        /*007a*/ 	.short	(.L_51 - .L_50)


	//   ....[0]....
.L_50:
        /*007c*/ 	.word	0x000000b0


	//   ....[1]....
        /*0080*/ 	.word	0x00000170


	//   ....[2]....
        /*0084*/ 	.word	0x00000b90


	//----- nvinfo : EIATTR_CRS_STACK_SIZE
	.align		4
.L_51:
        /*0088*/ 	.byte	0x04, 0x1e
        /*008a*/ 	.short	(.L_53 - .L_52)
.L_52:
        /*008c*/ 	.word	0x00000000


	//----- nvinfo : EIATTR_CBANK_PARAM_SIZE
	.align		4
.L_53:
        /*0090*/ 	.byte	0x03, 0x19
        /*0092*/ 	.short	0x0030


	//----- nvinfo : EIATTR_PARAM_CBANK
	.align		4
        /*0094*/ 	.byte	0x04, 0x0a
        /*0096*/ 	.short	(.L_55 - .L_54)
	.align		4
.L_54:
        /*0098*/ 	.word	index@(.nv.constant0._Z14countDistancesiPfiS_iS_)
        /*009c*/ 	.short	0x0380
        /*009e*/ 	.short	0x0030


	//----- nvinfo : EIATTR_SW_WAR
	.align		4
.L_55:
        /*00a0*/ 	.byte	0x04, 0x36
        /*00a2*/ 	.short	(.L_57 - .L_56)
.L_56:
        /*00a4*/ 	.word	0x00000008
.L_57:


//--------------------- .nv.callgraph             --------------------------
	.section	.nv.callgraph,"",@"SHT_CUDA_CALLGRAPH"
	.align	4
	.sectionentsize	8
	.align		4
        /*0000*/ 	.word	0x00000000
	.align		4
        /*0004*/ 	.word	0xffffffff
	.align		4
        /*0008*/ 	.word	0x00000000
	.align		4
        /*000c*/ 	.word	0xfffffffe
	.align		4
        /*0010*/ 	.word	0x00000000
	.align		4
        /*0014*/ 	.word	0xfffffffd
	.align		4
        /*0018*/ 	.word	0x00000000
	.align		4
        /*001c*/ 	.word	0xfffffffc


//--------------------- .text._Z7selectNiPfiiPiS_ --------------------------
	.section	.text._Z7selectNiPfiiPiS_,"ax",@progbits
	.align	128
        .global         _Z7selectNiPfiiPiS_
        .type           _Z7selectNiPfiiPiS_,@function
        .size           _Z7selectNiPfiiPiS_,(.L_x_41 - _Z7selectNiPfiiPiS_)
        .other          _Z7selectNiPfiiPiS_,@"STO_CUDA_ENTRY STV_DEFAULT"
_Z7selectNiPfiiPiS_:
.text._Z7selectNiPfiiPiS_:
[----:B------:R-:W-:Y:S08]  /*0000*/  LDC R1, c[0x0][0x37c] ;  /* 0x0000df00ff017b82 */ /* 0x000ff00000000800 */
[----:B------:R-:W0:Y:S01]  /*0010*/  S2UR UR8, SR_CTAID.X ;  /* 0x00000000000879c3 */ /* 0x000e220000002500 */
[----:B------:R-:W1:Y:S01]  /*0020*/  LDCU UR4, c[0x0][0x370] ;  /* 0x00006e00ff0477ac */ /* 0x000e620008000800 */
[----:B------:R-:W2:Y:S01]  /*0030*/  LDCU.64 UR6, c[0x0][0x358] ;  /* 0x00006b00ff0677ac */ /* 0x000ea20008000a00 */
[----:B-1----:R-:W-:-:S04]  /*0040*/  UIADD3 UR5, UPT, UPT, UR4, -0x1, URZ ;  /* 0xffffffff04057890 */ /* 0x002fc8000fffe0ff */
[----:B0-----:R-:W-:-:S09]  /*0050*/  UISETP.NE.AND UP0, UPT, UR8, UR5, UPT ;  /* 0x000000050800728c */ /* 0x001fd2000bf05270 */
[----:B--2---:R-:W-:Y:S05]  /*0060*/  BRA.U UP0, `(.L_x_0) ;  /* 0x0000000100547547 */ /* 0x004fea000b800000 */
[----:B------:R-:W0:Y:S01]  /*0070*/  LDC R5, c[0x0][0x390] ;  /* 0x0000e400ff057b82 */ /* 0x000e220000000800 */
[----:B------:R-:W1:Y:S02]  /*0080*/  LDCU UR5, c[0x0][0x360] ;  /* 0x00006c00ff0577ac */ /* 0x000e640008000800 */
[----:B-1----:R-:W-:Y:S01]  /*0090*/  UIMAD UR4, UR4, UR5, URZ ;  /* 0x00000005040472a4 */ /* 0x002fe2000f8e02ff */
[----:B0-----:R-:W0:Y:S01]  /*00a0*/  I2F.U32.RP R0, R5 ;  /* 0x0000000500007306 */ /* 0x001e220000209000 */
[----:B------:R-:W-:-:S07]  /*00b0*/  ISETP.NE.U32.AND P1, PT, R5, RZ, PT ;  /* 0x000000ff0500720c */ /* 0x000fce0003f25070 */
[----:B0-----:R-:W0:Y:S02]  /*00c0*/  MUFU.RCP R0, R0 ;  /* 0x0000000000007308 */ /* 0x001e240000001000 */
[----:B0-----:R-:W-:-:S06]  /*00d0*/  IADD3 R2, PT, PT, R0, 0xffffffe, RZ ;  /* 0x0ffffffe00027810 */ /* 0x001fcc0007ffe0ff */
[----:B------:R0:W1:Y:S02]  /*00e0*/  F2I.FTZ.U32.TRUNC.NTZ R3, R2 ;  /* 0x0000000200037305 */ /* 0x000064000021f000 */
[----:B0-----:R-:W-:Y:S02]  /*00f0*/  HFMA2 R2, -RZ, RZ, 0, 0 ;  /* 0x00000000ff027431 */ /* 0x001fe400000001ff */
[----:B-1----:R-:W-:-:S04]  /*0100*/  IMAD.MOV R4, RZ, RZ, -R3 ;  /* 0x000000ffff047224 */ /* 0x002fc800078e0a03 */
[----:B------:R-:W-:-:S04]  /*0110*/  IMAD R7, R4, R5, RZ ;  /* 0x0000000504077224 */ /* 0x000fc800078e02ff */
[----:B------:R-:W-:-:S06]  /*0120*/  IMAD.HI.U32 R3, R3, R7, R2 ;  /* 0x0000000703037227 */ /* 0x000fcc00078e0002 */
[----:B------:R-:W-:-:S04]  /*0130*/  IMAD.HI.U32 R3, R3, UR4, RZ ;  /* 0x0000000403037c27 */ /* 0x000fc8000f8e00ff */
[----:B------:R-:W-:-:S04]  /*0140*/  IMAD.MOV R0, RZ, RZ, -R3 ;  /* 0x000000ffff007224 */ /* 0x000fc800078e0a03 */
[----:B------:R-:W-:-:S05]  /*0150*/  IMAD R0, R5, R0, UR4 ;  /* 0x0000000405007e24 */ /* 0x000fca000f8e0200 */
[----:B------:R-:W-:-:S13]  /*0160*/  ISETP.GE.U32.AND P0, PT, R0, R5, PT ;  /* 0x000000050000720c */ /* 0x000fda0003f06070 */
[----:B------:R-:W-:-:S04]  /*0170*/  @P0 IADD3 R0, PT, PT, R0, -R5, RZ ;  /* 0x8000000500000210 */ /* 0x000fc80007ffe0ff */
[----:B------:R-:W-:-:S13]  /*0180*/  ISETP.GE.U32.AND P0, PT, R0, R5, PT ;  /* 0x000000050000720c */ /* 0x000fda0003f06070 */
[----:B------:R-:W-:Y:S01]  /*0190*/  @P0 IMAD.IADD R0, R0, 0x1, -R5 ;  /* 0x0000000100000824 */ /* 0x000fe200078e0a05 */
[----:B------:R-:W-:Y:S01]  /*01a0*/  @!P1 LOP3.LUT R0, RZ, R5, RZ, 0x33, !PT ;  /* 0x00000005ff009212 */ /* 0x000fe200078e33ff */
[----:B------:R-:W-:Y:S06]  /*01b0*/  BRA `(.L_x_1) ;  /* 0x0000000000047947 */ /* 0x000fec0003800000 */
.L_x_0:
[----:B------:R-:W0:Y:S02]  /*01c0*/  LDC R0, c[0x0][0x360] ;  /* 0x0000d800ff007b82 */ /* 0x000e240000000800 */
.L_x_1:
[----:B------:R-:W0:Y:S02]  /*01d0*/  S2R R3, SR_TID.X ;  /* 0x0000000000037919 */ /* 0x000e240000002100 */
[----:B0-----:R-:W-:-:S13]  /*01e0*/  ISETP.GE.U32.AND P0, PT, R3, R0, PT ;  /* 0x000000000300720c */ /* 0x001fda0003f06070 */
[----:B------:R-:W-:Y:S05]  /*01f0*/  @P0 EXIT ;  /* 0x000000000000094d */ /* 0x000fea0003800000 */
[----:B------:R-:W0:Y:S01]  /*0200*/  LDC R0, c[0x0][0x360] ;  /* 0x0000d800ff007b82 */ /* 0x000e220000000800 */
[----:B------:R-:W1:Y:S01]  /*0210*/  LDCU UR5, c[0x0][0x380] ;  /* 0x00007000ff0577ac */ /* 0x000e620008000800 */
[----:B------:R-:W2:Y:S06]  /*0220*/  LDCU UR4, c[0x0][0x390] ;  /* 0x00007200ff0477ac */ /* 0x000eac0008000800 */
[----:B------:R-:W3:Y:S08]  /*0230*/  LDC.64 R10, c[0x0][0x398] ;  /* 0x0000e600ff0a7b82 */ /* 0x000ef00000000a00 */
[----:B------:R-:W4:Y:S01]  /*0240*/  LDC.64 R8, c[0x0][0x3a0] ;  /* 0x0000e800ff087b82 */ /* 0x000f220000000a00 */
[----:B-1----:R-:W-:-:S04]  /*0250*/  MOV R13, UR5 ;  /* 0x00000005000d7c02 */ /* 0x002fc80008000f00 */
[----:B------:R-:W-:-:S03]  /*0260*/  ISETP.GE.AND P0, PT, R13, 0x1, PT ;  /* 0x000000010d00780c */ /* 0x000fc60003f06270 */
[----:B------:R-:W1:Y:S01]  /*0270*/  LDC.64 R6, c[0x0][0x388] ;  /* 0x0000e200ff067b82 */ /* 0x000e620000000a00 */
[----:B0-----:R-:W-:-:S04]  /*0280*/  IMAD R0, R0, UR8, R3 ;  /* 0x0000000800007c24 */ /* 0x001fc8000f8e0203 */
[----:B------:R-:W-:-:S04]  /*0290*/  IMAD R3, R0, R13, RZ ;  /* 0x0000000d00037224 */ /* 0x000fc800078e02ff */
[----:B---3--:R-:W-:-:S04]  /*02a0*/  IMAD.WIDE R10, R3, 0x4, R10 ;  /* 0x00000004030a7825 */ /* 0x008fc800078e020a */
[----:B------:R-:W-:-:S04]  /*02b0*/  IMAD.WIDE R4, R13, 0x4, R10 ;  /* 0x000000040d047825 */ /* 0x000fc800078e020a */
[----:B----4-:R-:W-:-:S04]  /*02c0*/  IMAD.WIDE R8, R3, 0x4, R8 ;  /* 0x0000000403087825 */ /* 0x010fc800078e0208 */
[----:B--2---:R-:W-:-:S04]  /*02d0*/  IMAD R3, R0, UR4, RZ ;  /* 0x0000000400037c24 */ /* 0x004fc8000f8e02ff */
[----:B-1----:R-:W-:-:S04]  /*02e0*/  IMAD.WIDE R6, R3, 0x4, R6 ;  /* 0x0000000403067825 */ /* 0x002fc800078e0206 */
[----:B------:R-:W-:Y:S01]  /*02f0*/  IMAD.WIDE R2, R13, 0x4, R8 ;  /* 0x000000040d027825 */ /* 0x000fe200078e0208 */
[----:B------:R-:W-:Y:S06]  /*0300*/  @!P0 BRA `(.L_x_2) ;  /* 0x00000004009c8947 */ /* 0x000fec0003800000 */
[C---:B------:R-:W-:Y:S01]  /*0310*/  VIADD R19, R13.reuse, 0xffffffff ;  /* 0xffffffff0d137836 */ /* 0x040fe20000000000 */
[----:B------:R-:W-:Y:S01]  /*0320*/  IADD3 R0, PT, PT, R13, -0x2, RZ ;  /* 0xfffffffe0d007810 */ /* 0x000fe20007ffe0ff */
[----:B------:R-:W-:-:S07]  /*0330*/  IMAD.MOV.U32 R21, RZ, RZ, RZ ;  /* 0x000000ffff157224 */ /* 0x000fce00078e00ff */
.L_x_14:
[----:B------:R-:W-:Y:S02]  /*0340*/  ISETP.NE.AND P0, PT, R21, RZ, PT ;  /* 0x000000ff1500720c */ /* 0x000fe40003f05270 */
[----:B------:R-:W-:-:S11]  /*0350*/  MOV R18, RZ ;  /* 0x000000ff00127202 */ /* 0x000fd60000000f00 */
[----:B------:R-:W-:Y:S05]  /*0360*/  @!P0 BRA `(.L_x_3) ;  /* 0x00000004004c8947 */ /* 0x000fea0003800000 */
[----:B------:R-:W-:-:S05]  /*0370*/  IMAD.WIDE.U32 R12, R21, 0x4, R6 ;  /* 0x00000004150c7825 */ /* 0x000fca00078e0006 */
[----:B------:R0:W5:Y:S01]  /*0380*/  LDG.E R17, desc[UR6][R12.64] ;  /* 0x000000060c117981 */ /* 0x000162000c1e1900 */
[----:B------:R-:W-:Y:S01]  /*0390*/  BSSY.RECONVERGENT B0, `(.L_x_3) ;  /* 0x0000050000007945 */ /* 0x000fe20003800200 */
[----:B------:R-:W-:-:S07]  /*03a0*/  IMAD.MOV.U32 R18, RZ, RZ, RZ ;  /* 0x000000ffff127224 */ /* 0x000fce00078e00ff */
.L_x_5:
[----:B------:R-:W-:-:S05]  /*03b0*/  IMAD.WIDE.U32 R14, R18, 0x4, R8 ;  /* 0x00000004120e7825 */ /* 0x000fca00078e0008 */
[----:B------:R-:W2:Y:S02]  /*03c0*/  LDG.E R16, desc[UR6][R14.64] ;  /* 0x000000060e107981 */ /* 0x000ea4000c1e1900 */
[----:B--2--5:R-:W-:-:S13]  /*03d0*/  FSETP.GEU.AND P0, PT, R17, R16, PT ;  /* 0x000000101100720b */ /* 0x024fda0003f0e000 */
[----:B------:R-:W-:Y:S05]  /*03e0*/  @!P0 BRA `(.L_x_4) ;  /* 0x0000000000148947 */ /* 0x000fea0003800000 */
[----:B------:R-:W-:-:S04]  /*03f0*/  IADD3 R18, PT, PT, R18, 0x1, RZ ;  /* 0x0000000112127810 */ /* 0x000fc80007ffe0ff */
[----:B------:R-:W-:-:S13]  /*0400*/  ISETP.NE.AND P0, PT, R18, R21, PT ;  /* 0x000000151200720c */ /* 0x000fda0003f05270 */
[----:B------:R-:W-:Y:S05]  /*0410*/  @P0 BRA `(.L_x_5) ;  /* 0xfffffffc00e40947 */ /* 0x000fea000383ffff */
[----:B------:R-:W-:Y:S01]  /*0420*/  IMAD.MOV.U32 R18, RZ, RZ, R21 ;  /* 0x000000ffff127224 */ /* 0x000fe200078e0015 */
[----:B------:R-:W-:Y:S06]  /*0430*/  BRA `(.L_x_6) ;  /* 0x0000000400147947 */ /* 0x000fec0003800000 */
.L_x_4:
[----:B------:R-:W-:Y:S01]  /*0440*/  ISETP.GT.AND P0, PT, R19, R18, PT ;  /* 0x000000121300720c */ /* 0x000fe20003f04270 */
[----:B------:R-:W-:-:S12]  /*0450*/  BSSY.RECONVERGENT B1, `(.L_x_7) ;  /* 0x000003f000017945 */ /* 0x000fd80003800200 */
[----:B------:R-:W-:Y:S05]  /*0460*/  @!P0 BRA `(.L_x_8) ;  /* 0x0000000000f48947 */ /* 0x000fea0003800000 */
[----:B------:R-:W1:Y:S01]  /*0470*/  LDCU UR4, c[0x0][0x380] ;  /* 0x00007000ff0477ac */ /* 0x000e620008000800 */
[----:B------:R-:W-:Y:S01]  /*0480*/  IADD3 R16, PT, PT, R19, -R18, RZ ;  /* 0x8000001213107210 */ /* 0x000fe20007ffe0ff */
[----:B------:R-:W-:Y:S01]  /*0490*/  BSSY.RECONVERGENT B2, `(.L_x_9) ;  /* 0x000001f000027945 */ /* 0x000fe20003800200 */
[----:B------:R-:W-:Y:S02]  /*04a0*/  IMAD.MOV.U32 R23, RZ, RZ, R19 ;  /* 0x000000ffff177224 */ /* 0x000fe400078e0013 */
[----:B------:R-:W-:Y:S02]  /*04b0*/  LOP3.LUT P0, R16, R16, 0x3, RZ, 0xc0, !PT ;  /* 0x0000000310107812 */ /* 0x000fe4000780c0ff */
[----:B-1----:R-:W-:-:S11]  /*04c0*/  MOV R20, UR4 ;  /* 0x0000000400147c02 */ /* 0x002fd60008000f00 */
[----:B------:R-:W-:Y:S05]  /*04d0*/  @!P0 BRA `(.L_x_10) ;  /* 0x0000000000688947 */ /* 0x000fea0003800000 */
[----:B------:R-:W2:Y:S01]  /*04e0*/  LDG.E R17, desc[UR6][R2.64+-0x8] ;  /* 0xfffff80602117981 */ /* 0x000ea2000c1e1900 */
[----:B------:R-:W-:-:S05]  /*04f0*/  IMAD.WIDE.U32 R24, R19, 0x4, R8 ;  /* 0x0000000413187825 */ /* 0x000fca00078e0008 */
[----:B--2---:R1:W-:Y:S04]  /*0500*/  STG.E desc[UR6][R24.64], R17 ;  /* 0x0000001118007986 */ /* 0x0043e8000c101906 */
[----:B------:R-:W2:Y:S01]  /*0510*/  LDG.E R29, desc[UR6][R4.64+-0x8] ;  /* 0xfffff806041d7981 */ /* 0x000ea2000c1e1900 */
[----:B------:R-:W-:Y:S01]  /*0520*/  IMAD.WIDE.U32 R26, R19, 0x4, R10 ;  /* 0x00000004131a7825 */ /* 0x000fe200078e000a */
[----:B------:R-:W-:Y:S02]  /*0530*/  ISETP.NE.AND P0, PT, R16, 0x1, PT ;  /* 0x000000011000780c */ /* 0x000fe40003f05270 */
[----:B------:R-:W-:Y:S01]  /*0540*/  MOV R20, R19 ;  /* 0x0000001300147202 */ /* 0x000fe20000000f00 */
[----:B------:R-:W-:Y:S01]  /*0550*/  IMAD.MOV.U32 R23, RZ, RZ, R0 ;  /* 0x000000ffff177224 */ /* 0x000fe200078e0000 */
[----:B--2---:R1:W-:Y:S09]  /*0560*/  STG.E desc[UR6][R26.64], R29 ;  /* 0x0000001d1a007986 */ /* 0x0043f2000c101906 */
[----:B------:R-:W-:Y:S05]  /*0570*/  @!P0 BRA `(.L_x_10) ;  /* 0x0000000000408947 */ /* 0x000fea0003800000 */
[----:B-1----:R-:W2:Y:S01]  /*0580*/  LDG.E R17, desc[UR6][R2.64+-0xc] ;  /* 0xfffff40602117981 */ /* 0x002ea2000c1e1900 */
[----:B------:R-:W1:Y:S03]  /*0590*/  LDC R22, c[0x0][0x380] ;  /* 0x0000e000ff167b82 */ /* 0x000e660000000800 */
[----:B--2---:R2:W-:Y:S04]  /*05a0*/  STG.E desc[UR6][R2.64+-0x8], R17 ;  /* 0xfffff81102007986 */ /* 0x0045e8000c101906 */
[----:B------:R-:W3:Y:S01]  /*05b0*/  LDG.E R25, desc[UR6][R4.64+-0xc] ;  /* 0xfffff40604197981 */ /* 0x000ee2000c1e1900 */
[----:B------:R-:W-:Y:S01]  /*05c0*/  ISETP.NE.AND P0, PT, R16, 0x2, PT ;  /* 0x000000021000780c */ /* 0x000fe20003f05270 */
[----:B-1----:R-:W-:Y:S01]  /*05d0*/  VIADD R16, R22, 0xfffffffd ;  /* 0xfffffffd16107836 */ /* 0x002fe20000000000 */
[----:B------:R-:W-:-:S03]  /*05e0*/  MOV R20, R0 ;  /* 0x0000000000147202 */ /* 0x000fc60000000f00 */
[----:B------:R-:W-:Y:S01]  /*05f0*/  IMAD.MOV.U32 R23, RZ, RZ, R16 ;  /* 0x000000ffff177224 */ /* 0x000fe200078e0010 */
[----:B---3--:R2:W-:Y:S07]  /*0600*/  STG.E desc[UR6][R4.64+-0x8], R25 ;  /* 0xfffff81904007986 */ /* 0x0085ee000c101906 */
[----:B------:R-:W-:Y:S05]  /*0610*/  @!P0 BRA `(.L_x_10) ;  /* 0x0000000000188947 */ /* 0x000fea0003800000 */
[----:B--2---:R-:W2:Y:S04]  /*0620*/  LDG.E R17, desc[UR6][R2.64+-0x10] ;  /* 0xfffff00602117981 */ /* 0x004ea8000c1e1900 */
[----:B--2---:R3:W-:Y:S04]  /*0630*/  STG.E desc[UR6][R2.64+-0xc], R17 ;  /* 0xfffff41102007986 */ /* 0x0047e8000c101906 */
[----:B------:R-:W2:Y:S01]  /*0640*/  LDG.E R25, desc[UR6][R4.64+-0x10] ;  /* 0xfffff00604197981 */ /* 0x000ea2000c1e1900 */
[----:B------:R-:W-:Y:S01]  /*0650*/  IADD3 R23, PT, PT, R22, -0x4, RZ ;  /* 0xfffffffc16177810 */ /* 0x000fe20007ffe0ff */
[----:B------:R-:W-:-:S02]  /*0660*/  IMAD.MOV.U32 R20, RZ, RZ, R16 ;  /* 0x000000ffff147224 */ /* 0x000fc400078e0010 */
[----:B--2---:R3:W-:Y:S05]  /*0670*/  STG.E desc[UR6][R4.64+-0xc], R25 ;  /* 0xfffff41904007986 */ /* 0x0047ea000c101906 */
.L_x_10:
[----:B------:R-:W-:Y:S05]  /*0680*/  BSYNC.RECONVERGENT B2 ;  /* 0x0000000000027941 */ /* 0x000fea0003800200 */
.L_x_9:
[----:B------:R-:W-:-:S04]  /*0690*/  IADD3 R16, PT, PT, R0, -R18, RZ ;  /* 0x8000001200107210 */ /* 0x000fc80007ffe0ff */
[----:B------:R-:W-:-:S13]  /*06a0*/  ISETP.GE.U32.AND P0, PT, R16, 0x3, PT ;  /* 0x000000031000780c */ /* 0x000fda0003f06070 */
[----:B------:R-:W-:Y:S05]  /*06b0*/  @!P0 BRA `(.L_x_8) ;  /* 0x0000000000608947 */ /* 0x000fea0003800000 */
.L_x_11:
[----:B-1--4-:R-:W-:-:S06]  /*06c0*/  IMAD.WIDE R28, R20, 0x4, R8 ;  /* 0x00000004141c7825 */ /* 0x012fcc00078e0208 */
[----:B------:R-:W4:Y:S01]  /*06d0*/  LDG.E R29, desc[UR6][R28.64+-0x8] ;  /* 0xfffff8061c1d7981 */ /* 0x000f22000c1e1900 */
[----:B--23--:R-:W-:-:S04]  /*06e0*/  IMAD.WIDE R16, R23, 0x4, R8 ;  /* 0x0000000417107825 */ /* 0x00cfc800078e0208 */
[--C-:B------:R-:W-:Y:S01]  /*06f0*/  IMAD.WIDE R24, R20, 0x4, R10.reuse ;  /* 0x0000000414187825 */ /* 0x100fe200078e020a */
[----:B----4-:R1:W-:Y:S05]  /*0700*/  STG.E desc[UR6][R16.64], R29 ;  /* 0x0000001d10007986 */ /* 0x0103ea000c101906 */
[----:B------:R-:W2:Y:S01]  /*0710*/  LDG.E R25, desc[UR6][R24.64+-0x8] ;  /* 0xfffff80618197981 */ /* 0x000ea2000c1e1900 */
[----:B------:R-:W-:-:S05]  /*0720*/  IMAD.WIDE R26, R23, 0x4, R10 ;  /* 0x00000004171a7825 */ /* 0x000fca00078e020a */
[----:B--2---:R2:W-:Y:S04]  /*0730*/  STG.E desc[UR6][R26.64], R25 ;  /* 0x000000191a007986 */ /* 0x0045e8000c101906 */
[----:B------:R-:W3:Y:S04]  /*0740*/  LDG.E R20, desc[UR6][R16.64+-0x8] ;  /* 0xfffff80610147981 */ /* 0x000ee8000c1e1900 */
[----:B---3--:R3:W-:Y:S04]  /*0750*/  STG.E desc[UR6][R16.64+-0x4], R20 ;  /* 0xfffffc1410007986 */ /* 0x0087e8000c101906 */
[----:B------:R-:W4:Y:S04]  /*0760*/  LDG.E R22, desc[UR6][R26.64+-0x8] ;  /* 0xfffff8061a167981 */ /* 0x000f28000c1e1900 */
[----:B----4-:R4:W-:Y:S04]  /*0770*/  STG.E desc[UR6][R26.64+-0x4], R22 ;  /* 0xfffffc161a007986 */ /* 0x0109e8000c101906 */
[----:B------:R-:W5:Y:S04]  /*0780*/  LDG.E R28, desc[UR6][R16.64+-0xc] ;  /* 0xfffff406101c7981 */ /* 0x000f68000c1e1900 */
[----:B-----5:R4:W-:Y:S04]  /*0790*/  STG.E desc[UR6][R16.64+-0x8], R28 ;  /* 0xfffff81c10007986 */ /* 0x0209e8000c101906 */
[----:B------:R-:W5:Y:S04]  /*07a0*/  LDG.E R24, desc[UR6][R26.64+-0xc] ;  /* 0xfffff4061a187981 */ /* 0x000f68000c1e1900 */
[----:B-----5:R4:W-:Y:S04]  /*07b0*/  STG.E desc[UR6][R26.64+-0x8], R24 ;  /* 0xfffff8181a007986 */ /* 0x0209e8000c101906 */
[----:B-1----:R-:W5:Y:S04]  /*07c0*/  LDG.E R29, desc[UR6][R16.64+-0x10] ;  /* 0xfffff006101d7981 */ /* 0x002f68000c1e1900 */
[----:B-----5:R4:W-:Y:S04]  /*07d0*/  STG.E desc[UR6][R16.64+-0xc], R29 ;  /* 0xfffff41d10007986 */ /* 0x0209e8000c101906 */
[----:B--2---:R-:W2:Y:S01]  /*07e0*/  LDG.E R25, desc[UR6][R26.64+-0x10] ;  /* 0xfffff0061a197981 */ /* 0x004ea2000c1e1900 */
[C---:B---3--:R-:W-:Y:S01]  /*07f0*/  VIADD R20, R23.reuse, 0xfffffffd ;  /* 0xfffffffd17147836 */ /* 0x048fe20000000000 */
[----:B------:R-:W-:-:S04]  /*0800*/  IADD3 R23, PT, PT, R23, -0x4, RZ ;  /* 0xfffffffc17177810 */ /* 0x000fc80007ffe0ff */
[----:B------:R-:W-:Y:S01]  /*0810*/  ISETP.GT.AND P0, PT, R23, R18, PT ;  /* 0x000000121700720c */ /* 0x000fe20003f04270 */
[----:B--2---:R4:W-:-:S12]  /*0820*/  STG.E desc[UR6][R26.64+-0xc], R25 ;  /* 0xfffff4191a007986 */ /* 0x0049d8000c101906 */
[----:B------:R-:W-:Y:S05]  /*0830*/  @P0 BRA `(.L_x_11) ;  /* 0xfffffffc00a00947 */ /* 0x000fea000383ffff */
.L_x_8:
[----:B------:R-:W-:Y:S05]  /*0840*/  BSYNC.RECONVERGENT B1 ;  /* 0x0000000000017941 */ /* 0x000fea0003800200 */
.L_x_7:
[----:B0-----:R-:W5:Y:S01]  /*0850*/  LDG.E R13, desc[UR6][R12.64] ;  /* 0x000000060c0d7981 */ /* 0x001f62000c1e1900 */
[----:B-1234-:R-:W-:-:S03]  /*0860*/  IMAD.WIDE.U32 R16, R18, 0x4, R10 ;  /* 0x0000000412107825 */ /* 0x01efc600078e000a */
[----:B-----5:R0:W-:Y:S04]  /*0870*/  STG.E desc[UR6][R14.64], R13 ;  /* 0x0000000d0e007986 */ /* 0x0201e8000c101906 */
[----:B------:R0:W-:Y:S02]  /*0880*/  STG.E desc[UR6][R16.64], R21 ;  /* 0x0000001510007986 */ /* 0x0001e4000c101906 */
.L_x_6:
[----:B------:R-:W-:Y:S05]  /*0890*/  BSYNC.RECONVERGENT B0 ;  /* 0x0000000000007941 */ /* 0x000fea0003800200 */
.L_x_3:
[----:B------:R-:W-:Y:S01]  /*08a0*/  ISETP.NE.AND P0, PT, R18, R21, PT ;  /* 0x000000151200720c */ /* 0x000fe20003f05270 */
[----:B------:R-:W-:-:S12]  /*08b0*/  BSSY.RECONVERGENT B0, `(.L_x_12) ;  /* 0x0000008000007945 */ /* 0x000fd80003800200 */
[----:B------:R-:W-:Y:S05]  /*08c0*/  @P0 BRA `(.L_x_13) ;  /* 0x0000000000180947 */ /* 0x000fea0003800000 */
[----:B0-----:R-:W-:-:S06]  /*08d0*/  IMAD.WIDE.U32 R16, R21, 0x4, R6 ;  /* 0x0000000415107825 */ /* 0x001fcc00078e0006 */
[----:B------:R-:W2:Y:S01]  /*08e0*/  LDG.E R17, desc[UR6][R16.64] ;  /* 0x0000000610117981 */ /* 0x000ea2000c1e1900 */
[----:B------:R-:W-:-:S04]  /*08f0*/  IMAD.WIDE.U32 R12, R21, 0x4, R8 ;  /* 0x00000004150c7825 */ /* 0x000fc800078e0008 */
[----:B------:R-:W-:Y:S01]  /*0900*/  IMAD.WIDE.U32 R14, R21, 0x4, R10 ;  /* 0x00000004150e7825 */ /* 0x000fe200078e000a */
[----:B--2---:R1:W-:Y:S04]  /*0910*/  STG.E desc[UR6][R12.64], R17 ;  /* 0x000000110c007986 */ /* 0x0043e8000c101906 */
[----:B------:R1:W-:Y:S02]  /*0920*/  STG.E desc[UR6][R14.64], R21 ;  /* 0x000000150e007986 */ /* 0x0003e4000c101906 */
.L_x_13:
[----:B------:R-:W-:Y:S05]  /*0930*/  BSYNC.RECONVERGENT B0 ;  /* 0x0000000000007941 */ /* 0x000fea0003800200 */
.L_x_12:
[----:B01----:R-:W0:Y:S01]  /*0940*/  LDC R13, c[0x0][0x380] ;  /* 0x0000e000ff0d7b82 */ /* 0x003e220000000800 */
[----:B------:R-:W-:-:S05]  /*0950*/  VIADD R21, R21, 0x1 ;  /* 0x0000000115157836 */ /* 0x000fca0000000000 */
[----:B0-----:R-:W-:-:S13]  /*0960*/  ISETP.NE.AND P0, PT, R21, R13, PT ;  /* 0x0000000d1500720c */ /* 0x001fda0003f05270 */
[----:B------:R-:W-:Y:S05]  /*0970*/  @P0 BRA `(.L_x_14) ;  /* 0xfffffff800700947 */ /* 0x000fea000383ffff */
.L_x_2:
[----:B------:R-:W0:Y:S02]  /*0980*/  LDCU UR4, c[0x0][0x390] ;  /* 0x00007200ff0477ac */ /* 0x000e240008000800 */
[----:B0-----:R-:W-:-:S13]  /*0990*/  ISETP.GE.AND P0, PT, R13, UR4, PT ;  /* 0x000000040d007c0c */ /* 0x001fda000bf06270 */
[----:B------:R-:W-:Y:S05]  /*09a0*/  @P0 EXIT ;  /* 0x000000000000094d */ /* 0x000fea0003800000 */
[----:B------:R-:W0:Y:S01]  /*09b0*/  LDCU UR4, c[0x0][0x380] ;  /* 0x00007000ff0477ac */ /* 0x000e220008000800 */
[C---:B------:R-:W-:Y:S01]  /*09c0*/  IADD3 R0, PT, PT, R13.reuse, -0x1, RZ ;  /* 0xffffffff0d007810 */ /* 0x040fe20007ffe0ff */
[----:B------:R-:W-:Y:S01]  /*09d0*/  VIADD R18, R13, 0xfffffffe ;  /* 0xfffffffe0d127836 */ /* 0x000fe20000000000 */
[----:B0-----:R-:W-:-:S07]  /*09e0*/  MOV R19, UR4 ;  /* 0x0000000400137c02 */ /* 0x001fce0008000f00 */
.L_x_24:
[----:B------:R-:W-:-:S13]  /*09f0*/  ISETP.GE.AND P0, PT, R19, 0x1, PT ;  /* 0x000000011300780c */ /* 0x000fda0003f06270 */
[----:B------:R-:W-:Y:S05]  /*0a00*/  @!P0 BRA `(.L_x_15) ;  /* 0x0000000400508947 */ /* 0x000fea0003800000 */
[----:B------:R-:W-:-:S05]  /*0a10*/  IMAD.WIDE.U32 R12, R19, 0x4, R6 ;  /* 0x00000004130c7825 */ /* 0x000fca00078e0006 */
[----:B------:R0:W5:Y:S01]  /*0a20*/  LDG.E R17, desc[UR6][R12.64] ;  /* 0x000000060c117981 */ /* 0x000162000c1e1900 */
[----:B------:R-:W-:Y:S01]  /*0a30*/  BSSY.RECONVERGENT B0, `(.L_x_15) ;  /* 0x0000051000007945 */ /* 0x000fe20003800200 */
[----:B------:R-:W-:-:S07]  /*0a40*/  IMAD.MOV.U32 R21, RZ, RZ, RZ ;  /* 0x000000ffff157224 */ /* 0x000fce00078e00ff */
.L_x_17:
[----:B------:R-:W-:-:S05]  /*0a50*/  IMAD.WIDE.U32 R14, R21, 0x4, R8 ;  /* 0x00000004150e7825 */ /* 0x000fca00078e0008 */
[----:B------:R-:W2:Y:S02]  /*0a60*/  LDG.E R16, desc[UR6][R14.64] ;  /* 0x000000060e107981 */ /* 0x000ea4000c1e1900 */
[----:B--2--5:R-:W-:-:S13]  /*0a70*/  FSETP.GEU.AND P0, PT, R17, R16, PT ;  /* 0x000000101100720b */ /* 0x024fda0003f0e000 */
[----:B------:R-:W-:Y:S05]  /*0a80*/  @!P0 BRA `(.L_x_16) ;  /* 0x0000000000108947 */ /* 0x000fea0003800000 */
[----:B------:R-:W-:-:S04]  /*0a90*/  IADD3 R21, PT, PT, R21, 0x1, RZ ;  /* 0x0000000115157810 */ /* 0x000fc80007ffe0ff */
[----:B------:R-:W-:-:S13]  /*0aa0*/  ISETP.NE.AND P0, PT, R21, R19, PT ;  /* 0x000000131500720c */ /* 0x000fda0003f05270 */
[----:B------:R-:W-:Y:S05]  /*0ab0*/  @P0 BRA `(.L_x_17) ;  /* 0xfffffffc00e40947 */ /* 0x000fea000383ffff */
[----:B------:R-:W-:Y:S05]  /*0ac0*/  BRA `(.L_x_18) ;  /* 0x00000004001c7947 */ /* 0x000fea0003800000 */
.L_x_16:
[----:B------:R-:W-:Y:S01]  /*0ad0*/  ISETP.GT.AND P0, PT, R0, R21, PT ;  /* 0x000000150000720c */ /* 0x000fe20003f04270 */
[----:B------:R-:W-:-:S12]  /*0ae0*/  BSSY.RECONVERGENT B1, `(.L_x_19) ;  /* 0x0000041000017945 */ /* 0x000fd80003800200 */
[----:B------:R-:W-:Y:S05]  /*0af0*/  @!P0 BRA `(.L_x_20) ;  /* 0x0000000000fc8947 */ /* 0x000fea0003800000 */
[----:B------:R-:W1:Y:S01]  /*0b00*/  LDCU UR4, c[0x0][0x380] ;  /* 0x00007000ff0477ac */ /* 0x000e620008000800 */
[----:B------:R-:W-:Y:S01]  /*0b10*/  IMAD.IADD R16, R0, 0x1, -R21 ;  /* 0x0000000100107824 */ /* 0x000fe200078e0a15 */
[----:B------:R-:W-:Y:S04]  /*0b20*/  BSSY.RECONVERGENT B2, `(.L_x_21) ;  /* 0x000001d000027945 */ /* 0x000fe80003800200 */
[----:B------:R-:W-:Y:S02]  /*0b30*/  LOP3.LUT P0, R20, R16, 0x3, RZ, 0xc0, !PT ;  /* 0x0000000310147812 */ /* 0x000fe4000780c0ff */
[----:B------:R-:W-:Y:S01]  /*0b40*/  MOV R16, R0 ;  /* 0x0000000000107202 */ /* 0x000fe20000000f00 */
[----:B-1----:R-:W-:-:S10]  /*0b50*/  IMAD.U32 R23, RZ, RZ, UR4 ;  /* 0x00000004ff177e24 */ /* 0x002fd4000f8e00ff */
[----:B------:R-:W-:Y:S05]  /*0b60*/  @!P0 BRA `(.L_x_22) ;  /* 0x0000000000608947 */ /* 0x000fea0003800000 */
[----:B------:R-:W2:Y:S04]  /*0b70*/  LDG.E R17, desc[UR6][R2.64+-0x8] ;  /* 0xfffff80602117981 */ /* 0x000ea8000c1e1900 */
[----:B--2---:R1:W-:Y:S04]  /*0b80*/  STG.E desc[UR6][R2.64+-0x4], R17 ;  /* 0xfffffc1102007986 */ /* 0x0043e8000c101906 */
[----:B------:R-:W2:Y:S01]  /*0b90*/  LDG.E R25, desc[UR6][R4.64+-0x8] ;  /* 0xfffff80604197981 */ /* 0x000ea2000c1e1900 */
[----:B------:R-:W-:Y:S01]  /*0ba0*/  ISETP.NE.AND P0, PT, R20, 0x1, PT ;  /* 0x000000011400780c */ /* 0x000fe20003f05270 */
[----:B------:R-:W-:Y:S01]  /*0bb0*/  IMAD.MOV.U32 R23, RZ, RZ, R0 ;  /* 0x000000ffff177224 */ /* 0x000fe200078e0000 */
[----:B------:R-:W-:Y:S01]  /*0bc0*/  MOV R16, R18 ;  /* 0x0000001200107202 */ /* 0x000fe20000000f00 */
[----:B--2---:R1:W-:Y:S10]  /*0bd0*/  STG.E desc[UR6][R4.64+-0x4], R25 ;  /* 0xfffffc1904007986 */ /* 0x0043f4000c101906 */
[----:B------:R-:W-:Y:S05]  /*0be0*/  @!P0 BRA `(.L_x_22) ;  /* 0x0000000000408947 */ /* 0x000fea0003800000 */
[----:B-1----:R-:W2:Y:S01]  /*0bf0*/  LDG.E R17, desc[UR6][R2.64+-0xc] ;  /* 0xfffff40602117981 */ /* 0x002ea2000c1e1900 */
[----:B------:R-:W1:Y:S03]  /*0c00*/  LDC R22, c[0x0][0x380] ;  /* 0x0000e000ff167b82 */ /* 0x000e660000000800 */
[----:B--2---:R2:W-:Y:S04]  /*0c10*/  STG.E desc[UR6][R2.64+-0x8], R17 ;  /* 0xfffff81102007986 */ /* 0x0045e8000c101906 */
[----:B------:R-:W3:Y:S01]  /*0c20*/  LDG.E R25, desc[UR6][R4.64+-0xc] ;  /* 0xfffff40604197981 */ /* 0x000ee2000c1e1900 */
[----:B------:R-:W-:Y:S01]  /*0c30*/  ISETP.NE.AND P0, PT, R20, 0x2, PT ;  /* 0x000000021400780c */ /* 0x000fe20003f05270 */
[----:B------:R-:W-:Y:S01]  /*0c40*/  IMAD.MOV.U32 R23, RZ, RZ, R18 ;  /* 0x000000ffff177224 */ /* 0x000fe200078e0012 */
[----:B-1----:R-:W-:-:S04]  /*0c50*/  IADD3 R20, PT, PT, R22, -0x3, RZ ;  /* 0xfffffffd16147810 */ /* 0x002fc80007ffe0ff */
[----:B------:R-:W-:Y:S01]  /*0c60*/  MOV R16, R20 ;  /* 0x0000001400107202 */ /* 0x000fe20000000f00 */
[----:B---3--:R2:W-:Y:S06]  /*0c70*/  STG.E desc[UR6][R4.64+-0x8], R25 ;  /* 0xfffff81904007986 */ /* 0x0085ec000c101906 */
[----:B------:R-:W-:Y:S05]  /*0c80*/  @!P0 BRA `(.L_x_22) ;  /* 0x0000000000188947 */ /* 0x000fea0003800000 */
[----:B--2---:R-:W2:Y:S04]  /*0c90*/  LDG.E R17, desc[UR6][R2.64+-0x10] ;  /* 0xfffff00602117981 */ /* 0x004ea8000c1e1900 */
[----:B--2---:R3:W-:Y:S04]  /*0ca0*/  STG.E desc[UR6][R2.64+-0xc], R17 ;  /* 0xfffff41102007986 */ /* 0x0047e8000c101906 */
[----:B------:R-:W2:Y:S01]  /*0cb0*/  LDG.E R25, desc[UR6][R4.64+-0x10] ;  /* 0xfffff00604197981 */ /* 0x000ea2000c1e1900 */
[----:B------:R-:W-:Y:S01]  /*0cc0*/  VIADD R16, R22, 0xfffffffc ;  /* 0xfffffffc16107836 */ /* 0x000fe20000000000 */
[----:B------:R-:W-:-:S02]  /*0cd0*/  MOV R23, R20 ;  /* 0x0000001400177202 */ /* 0x000fc40000000f00 */
[----:B--2---:R3:W-:Y:S05]  /*0ce0*/  STG.E desc[UR6][R4.64+-0xc], R25 ;  /* 0xfffff41904007986 */ /* 0x0047ea000c101906 */
.L_x_22:
[----:B------:R-:W-:Y:S05]  /*0cf0*/  BSYNC.RECONVERGENT B2 ;  /* 0x0000000000027941 */ /* 0x000fea0003800200 */
.L_x_21:
[----:B-123--:R-:W-:-:S05]  /*0d00*/  IMAD.IADD R17, R18, 0x1, -R21 ;  /* 0x0000000112117824 */ /* 0x00efca00078e0a15 */
[----:B------:R-:W-:-:S13]  /*0d10*/  ISETP.GE.U32.AND P0, PT, R17, 0x3, PT ;  /* 0x000000031100780c */ /* 0x000fda0003f06070 */
[----:B------:R-:W-:Y:S05]  /*0d20*/  @!P0 BRA `(.L_x_20) ;  /* 0x0000000000708947 */ /* 0x000fea0003800000 */
[----:B------:R-:W-:-:S07]  /*0d30*/  IADD3 R20, PT, PT, R16, -0x3, RZ ;  /* 0xfffffffd10147810 */ /* 0x000fce0007ffe0ff */
.L_x_23:
[----:B------:R-:W-:-:S06]  /*0d40*/  IMAD.WIDE R26, R23, 0x4, R8 ;  /* 0x00000004171a7825 */ /* 0x000fcc00078e0208 */
[----:B------:R-:W2:Y:S01]  /*0d50*/  LDG.E R27, desc[UR6][R26.64+-0x8] ;  /* 0xfffff8061a1b7981 */ /* 0x000ea2000c1e1900 */
[----:B------:R-:W-:Y:S02]  /*0d60*/  VIADD R25, R20, 0x3 ;  /* 0x0000000314197836 */ /* 0x000fe40000000000 */
[----:B------:R-:W-:-:S04]  /*0d70*/  IMAD.WIDE R22, R23, 0x4, R10 ;  /* 0x0000000417167825 */ /* 0x000fc800078e020a */
[----:B------:R-:W-:-:S05]  /*0d80*/  IMAD.WIDE R16, R25, 0x4, R8 ;  /* 0x0000000419107825 */ /* 0x000fca00078e0208 */
[----:B--2---:R1:W-:Y:S04]  /*0d90*/  STG.E desc[UR6][R16.64], R27 ;  /* 0x0000001b10007986 */ /* 0x0043e8000c101906 */
[----:B------:R-:W2:Y:S01]  /*0da0*/  LDG.E R23, desc[UR6][R22.64+-0x8] ;  /* 0xfffff80616177981 */ /* 0x000ea2000c1e1900 */
[----:B------:R-:W-:-:S05]  /*0db0*/  IMAD.WIDE R24, R25, 0x4, R10 ;  /* 0x0000000419187825 */ /* 0x000fca00078e020a */
[----:B--2---:R-:W-:Y:S04]  /*0dc0*/  STG.E desc[UR6][R24.64], R23 ;  /* 0x0000001718007986 */ /* 0x004fe8000c101906 */
[----:B------:R-:W2:Y:S04]  /*0dd0*/  LDG.E R29, desc[UR6][R16.64+-0x8] ;  /* 0xfffff806101d7981 */ /* 0x000ea8000c1e1900 */
[----:B--2---:R2:W-:Y:S04]  /*0de0*/  STG.E desc[UR6][R16.64+-0x4], R29 ;  /* 0xfffffc1d10007986 */ /* 0x0045e8000c101906 */
[----:B------:R-:W3:Y:S04]  /*0df0*/  LDG.E R28, desc[UR6][R24.64+-0x8] ;  /* 0xfffff806181c7981 */ /* 0x000ee8000c1e1900 */
[----:B---3--:R3:W-:Y:S04]  /*0e00*/  STG.E desc[UR6][R24.64+-0x4], R28 ;  /* 0xfffffc1c18007986 */ /* 0x0087e8000c101906 */
[----:B------:R-:W4:Y:S04]  /*0e10*/  LDG.E R26, desc[UR6][R16.64+-0xc] ;  /* 0xfffff406101a7981 */ /* 0x000f28000c1e1900 */
[----:B----4-:R-:W-:Y:S04]  /*0e20*/  STG.E desc[UR6][R16.64+-0x8], R26 ;  /* 0xfffff81a10007986 */ /* 0x010fe8000c101906 */
[----:B------:R-:W4:Y:S04]  /*0e30*/  LDG.E R22, desc[UR6][R24.64+-0xc] ;  /* 0xfffff40618167981 */ /* 0x000f28000c1e1900 */
[----:B----4-:R-:W-:Y:S04]  /*0e40*/  STG.E desc[UR6][R24.64+-0x8], R22 ;  /* 0xfffff81618007986 */ /* 0x010fe8000c101906 */
[----:B-1----:R-:W4:Y:S01]  /*0e50*/  LDG.E R27, desc[UR6][R16.64+-0x10] ;  /* 0xfffff006101b7981 */ /* 0x002f22000c1e1900 */
[----:B--2---:R-:W-:-:S04]  /*0e60*/  IADD3 R29, PT, PT, R20, -0x1, RZ ;  /* 0xffffffff141d7810 */ /* 0x004fc80007ffe0ff */
[----:B------:R-:W-:Y:S01]  /*0e70*/  ISETP.GT.AND P0, PT, R29, R21, PT ;  /* 0x000000151d00720c */ /* 0x000fe20003f04270 */
[----:B----4-:R-:W-:Y:S04]  /*0e80*/  STG.E desc[UR6][R16.64+-0xc], R27 ;  /* 0xfffff41b10007986 */ /* 0x010fe8000c101906 */
[----:B------:R-:W2:Y:S01]  /*0e90*/  LDG.E R23, desc[UR6][R24.64+-0x10] ;  /* 0xfffff00618177981 */ /* 0x000ea2000c1e1900 */
[----:B---3--:R-:W-:Y:S01]  /*0ea0*/  MOV R28, R20 ;  /* 0x00000014001c7202 */ /* 0x008fe20000000f00 */
[----:B------:R-:W-:Y:S02]  /*0eb0*/  VIADD R20, R20, 0xfffffffc ;  /* 0xfffffffc14147836 */ /* 0x000fe40000000000 */
[----:B--2---:R1:W-:Y:S02]  /*0ec0*/  STG.E desc[UR6][R24.64+-0xc], R23 ;  /* 0xfffff41718007986 */ /* 0x0043e4000c101906 */
[----:B-1----:R-:W-:-:S02]  /*0ed0*/  MOV R23, R28 ;  /* 0x0000001c00177202 */ /* 0x002fc40000000f00 */
[----:B------:R-:W-:Y:S05]  /*0ee0*/  @P0 BRA `(.L_x_23) ;  /* 0xfffffffc00940947 */ /* 0x000fea000383ffff */
.L_x_20:
[----:B------:R-:W-:Y:S05]  /*0ef0*/  BSYNC.RECONVERGENT B1 ;  /* 0x0000000000017941 */ /* 0x000fea0003800200 */
.L_x_19:
[----:B0-----:R-:W2:Y:S01]  /*0f00*/  LDG.E R13, desc[UR6][R12.64] ;  /* 0x000000060c0d7981 */ /* 0x001ea2000c1e1900 */
[----:B------:R-:W-:-:S03]  /*0f10*/  IMAD.WIDE.U32 R16, R21, 0x4, R10 ;  /* 0x0000000415107825 */ /* 0x000fc600078e000a */
[----:B--2---:R0:W-:Y:S04]  /*0f20*/  STG.E desc[UR6][R14.64], R13 ;  /* 0x0000000d0e007986 */ /* 0x0041e8000c101906 */
[----:B------:R0:W-:Y:S02]  /*0f30*/  STG.E desc[UR6][R16.64], R19 ;  /* 0x0000001310007986 */ /* 0x0001e4000c101906 */
.L_x_18:
[----:B------:R-:W-:Y:S05]  /*0f40*/  BSYNC.RECONVERGENT B0 ;  /* 0x0000000000007941 */ /* 0x000fea0003800200 */
.L_x_15:
[----:B------:R-:W1:Y:S01]  /*0f50*/  LDCU UR4, c[0x0][0x390] ;  /* 0x00007200ff0477ac */ /* 0x000e620008000800 */
[----:B0-----:R-:W-:-:S04]  /*0f60*/  IADD3 R19, PT, PT, R19, 0x1, RZ ;  /* 0x0000000113137810 */ /* 0x001fc80007ffe0ff */
[----:B-1----:R-:W-:-:S13]  /*0f70*/  ISETP.NE.AND P0, PT, R19, UR4, PT ;  /* 0x0000000413007c0c */ /* 0x002fda000bf05270 */
[----:B------:R-:W-:Y:S05]  /*0f80*/  @P0 BRA `(.L_x_24) ;  /* 0xfffffff800980947 */ /* 0x000fea000383ffff */
[----:B------:R-:W-:Y:S05]  /*0f90*/  EXIT ;  /* 0x000000000000794d */ /* 0x000fea0003800000 */
.L_x_25:
[----:B------:R-:W-:-:S00]  /*0fa0*/  BRA `(.L_x_25) ;  /* 0xfffffffc00fc7947 */ /* 0x000fc0000383ffff */
[----:B------:R-:W-:-:S00]  /*0fb0*/  NOP ;  /* 0x0000000000007918 */ /* 0x000fc00000000000 */
        /* <DEDUP_REMOVED lines=12> */
.L_x_41:


//--------------------- .text._Z14countDistancesiPfiS_iS_ --------------------------
	.section	.text._Z14countDistancesiPfiS_iS_,"ax",@progbits
	.align	128
        .global         _Z14countDistancesiPfiS_iS_
        .type           _Z14countDistancesiPfiS_iS_,@function
        .size           _Z14countDistancesiPfiS_iS_,(.L_x_40 - _Z14countDistancesiPfiS_iS_)
        .other          _Z14countDistancesiPfiS_iS_,@"STO_CUDA_ENTRY STV_DEFAULT"
_Z14countDistancesiPfiS_iS_:
.text._Z14countDistancesiPfiS_iS_:
[----:B------:R-:W-:Y:S01]  /*0000*/  LDC R1, c[0x0][0x37c] ;  /* 0x0000df00ff017b82 */ /* 0x000fe20000000800 */
[----:B------:R-:W0:Y:S07]  /*0010*/  S2R R3, SR_TID.X ;  /* 0x0000000000037919 */ /* 0x000e2e0000002100 */
[----:B------:R-:W0:Y:S01]  /*0020*/  S2UR UR4, SR_CTAID.X ;  /* 0x00000000000479c3 */ /* 0x000e220000002500 */
[----:B------:R-:W1:Y:S01]  /*0030*/  LDCU UR5, c[0x0][0x380] ;  /* 0x00007000ff0577ac */ /* 0x000e620008000800 */
[----:B------:R-:W2:Y:S06]  /*0040*/  LDCU UR6, c[0x0][0x3a0] ;  /* 0x00007400ff0677ac */ /* 0x000eac0008000800 */
[----:B------:R-:W0:Y:S08]  /*0050*/  LDC R2, c[0x0][0x360] ;  /* 0x0000d800ff027b82 */ /* 0x000e300000000800 */
[----:B------:R-:W3:Y:S01]  /*0060*/  LDC R9, c[0x0][0x390] ;  /* 0x0000e400ff097b82 */ /* 0x000ee20000000800 */
[----:B0-----:R-:W-:-:S04]  /*0070*/  IMAD R2, R2, UR4, R3 ;  /* 0x0000000402027c24 */ /* 0x001fc8000f8e0203 */
[----:B-1----:R-:W-:Y:S01]  /*0080*/  IMAD R2, R2, UR5, RZ ;  /* 0x0000000502027c24 */ /* 0x002fe2000f8e02ff */
[----:B---3--:R-:W-:-:S04]  /*0090*/  ISETP.GE.AND P0, PT, R9, 0x1, PT ;  /* 0x000000010900780c */ /* 0x008fc80003f06270 */
[----:B--2---:R-:W-:-:S13]  /*00a0*/  ISETP.GE.OR P0, PT, R2, UR6, !P0 ;  /* 0x0000000602007c0c */ /* 0x004fda000c706670 */
[----:B------:R-:W-:Y:S05]  /*00b0*/  @P0 EXIT ;  /* 0x000000000000094d */ /* 0x000fea0003800000 */
[----:B------:R-:W-:Y:S01]  /*00c0*/  UISETP.GT.AND UP0, UPT, UR5, URZ, UPT ;  /* 0x000000ff0500728c */ /* 0x000fe2000bf04270 */
[----:B------:R-:W0:Y:S08]  /*00d0*/  LDCU.64 UR18, c[0x0][0x358] ;  /* 0x00006b00ff1277ac */ /* 0x000e300008000a00 */
[----:B------:R-:W-:Y:S05]  /*00e0*/  BRA.U UP0, `(.L_x_26) ;  /* 0x0000000100247547 */ /* 0x000fea000b800000 */
[----:B------:R-:W1:Y:S01]  /*00f0*/  LDC.64 R6, c[0x0][0x3a8] ;  /* 0x0000ea00ff067b82 */ /* 0x000e620000000a00 */
[----:B------:R-:W-:-:S05]  /*0100*/  UMOV UR4, URZ ;  /* 0x000000ff00047c82 */ /* 0x000fca0008000000 */
.L_x_27:
[----:B------:R-:W-:Y:S01]  /*0110*/  IMAD R5, R2, R9, UR4 ;  /* 0x0000000402057e24 */ /* 0x000fe2000f8e0209 */
[----:B------:R-:W-:-:S03]  /*0120*/  UIADD3 UR4, UPT, UPT, UR4, UR5, URZ ;  /* 0x0000000504047290 */ /* 0x000fc6000fffe0ff */
[----:B-1----:R-:W-:-:S03]  /*0130*/  IMAD.WIDE R4, R5, 0x4, R6 ;  /* 0x0000000405047825 */ /* 0x002fc600078e0206 */
[----:B------:R-:W-:Y:S02]  /*0140*/  ISETP.LE.AND P0, PT, R9, UR4, PT ;  /* 0x0000000409007c0c */ /* 0x000fe4000bf03270 */
[----:B0-----:R2:W-:Y:S11]  /*0150*/  STG.E desc[UR18][R4.64], RZ ;  /* 0x000000ff04007986 */ /* 0x0015f6000c101912 */
[----:B--2---:R-:W-:Y:S05]  /*0160*/  @!P0 BRA `(.L_x_27) ;  /* 0xfffffffc00e88947 */ /* 0x004fea000383ffff */
[----:B------:R-:W-:Y:S05]  /*0170*/  EXIT ;  /* 0x000000000000794d */ /* 0x000fea0003800000 */
.L_x_26:
[----:B------:R-:W1:Y:S01]  /*0180*/  LDCU.64 UR6, c[0x0][0x398] ;  /* 0x00007300ff0677ac */ /* 0x000e620008000a00 */
[----:B------:R-:W2:Y:S01]  /*0190*/  LDCU.64 UR10, c[0x0][0x388] ;  /* 0x00007100ff0a77ac */ /* 0x000ea20008000a00 */
[----:B------:R-:W-:Y:S02]  /*01a0*/  ULOP3.LUT UR12, UR5, 0x7, URZ, 0xc0, !UPT ;  /* 0x00000007050c7892 */ /* 0x000fe4000f8ec0ff */
[----:B------:R-:W-:Y:S02]  /*01b0*/  ULOP3.LUT UR14, UR5, 0x7ffffff8, URZ, 0xc0, !UPT ;  /* 0x7ffffff8050e7892 */ /* 0x000fe4000f8ec0ff */
[----:B------:R-:W-:Y:S02]  /*01c0*/  ULOP3.LUT UR5, UR5, 0x3, URZ, 0xc0, !UPT ;  /* 0x0000000305057892 */ /* 0x000fe4000f8ec0ff */
[----:B------:R-:W-:Y:S01]  /*01d0*/  UIADD3 UR13, UPT, UPT, UR12, -0x1, URZ ;  /* 0xffffffff0c0d7890 */ /* 0x000fe2000fffe0ff */
[----:B------:R-:W-:Y:S01]  /*01e0*/  UMOV UR4, URZ ;  /* 0x000000ff00047c82 */ /* 0x000fe20008000000 */
[----:B-1----:R-:W-:-:S02]  /*01f0*/  UIADD3 UR9, UP0, UPT, UR6, 0x10, URZ ;  /* 0x0000001006097890 */ /* 0x002fc4000ff1e0ff */
[----:B--2---:R-:W-:Y:S02]  /*0200*/  UIADD3 UR8, UP1, UPT, UR10, 0x10, URZ ;  /* 0x000000100a087890 */ /* 0x004fe4000ff3e0ff */
[----:B------:R-:W-:Y:S02]  /*0210*/  UIADD3.X UR10, UPT, UPT, URZ, UR7, URZ, UP0, !UPT ;  /* 0x00000007ff0a7290 */ /* 0x000fe400087fe4ff */
[----:B------:R-:W-:Y:S02]  /*0220*/  UIADD3.X UR7, UPT, UPT, URZ, UR11, URZ, UP1, !UPT ;  /* 0x0000000bff077290 */ /* 0x000fe40008ffe4ff */
[----:B------:R-:W-:-:S12]  /*0230*/  UIADD3 UR11, UPT, UPT, -UR14, URZ, URZ ;  /* 0x000000ff0e0b7290 */ /* 0x000fd8000fffe1ff */
.L_x_37:
[----:B-1----:R-:W1:Y:S01]  /*0240*/  LDCU UR15, c[0x0][0x380] ;  /* 0x00007000ff0f77ac */ /* 0x002e620008000800 */
[----:B------:R-:W-:Y:S01]  /*0250*/  HFMA2 R0, -RZ, RZ, 0, 0 ;  /* 0x00000000ff007431 */ /* 0x000fe200000001ff */
[----:B------:R-:W-:Y:S01]  /*0260*/  MOV R3, RZ ;  /* 0x000000ff00037202 */ /* 0x000fe20000000f00 */
[----:B-1----:R-:W-:-:S09]  /*0270*/  UISETP.GE.U32.AND UP0, UPT, UR15, 0x8, UPT ;  /* 0x000000080f00788c */ /* 0x002fd2000bf06070 */
[----:B------:R-:W-:Y:S05]  /*0280*/  BRA.U !UP0, `(.L_x_28) ;  /* 0x0000000108d07547 */ /* 0x000fea000b800000 */
[----:B------:R-:W-:Y:S01]  /*0290*/  UMOV UR6, UR8 ;  /* 0x0000000800067c82 */ /* 0x000fe20008000000 */
[----:B------:R-:W-:Y:S01]  /*02a0*/  MOV R0, RZ ;  /* 0x000000ff00007202 */ /* 0x000fe20000000f00 */
[----:B------:R-:W-:Y:S01]  /*02b0*/  UIMAD.WIDE.U32 UR16, UR4, 0x4, UR6 ;  /* 0x00000004041078a5 */ /* 0x000fe2000f8e0006 */
[----:B------:R-:W-:Y:S02]  /*02c0*/  MOV R3, R2 ;  /* 0x0000000200037202 */ /* 0x000fe40000000f00 */
[----:B------:R-:W-:-:S03]  /*02d0*/  UMOV UR6, UR11 ;  /* 0x0000000b00067c82 */ /* 0x000fc60008000000 */
[----:B------:R-:W-:Y:S02]  /*02e0*/  MOV R7, UR17 ;  /* 0x0000001100077c02 */ /* 0x000fe40008000f00 */
[----:B------:R-:W-:Y:S02]  /*02f0*/  MOV R5, UR17 ;  /* 0x0000001100057c02 */ /* 0x000fe40008000f00 */
[----:B------:R-:W-:Y:S02]  /*0300*/  MOV R4, UR16 ;  /* 0x0000001000047c02 */ /* 0x000fe40008000f00 */
[----:B------:R-:W-:Y:S02]  /*0310*/  MOV R6, UR16 ;  /* 0x0000001000067c02 */ /* 0x000fe40008000f00 */
[----:B------:R-:W-:-:S07]  /*0320*/  MOV R5, R7 ;  /* 0x0000000700057202 */ /* 0x000fce0000000f00 */
.L_x_29:
[----:B------:R-:W-:Y:S01]  /*0330*/  MOV R6, UR9 ;  /* 0x0000000900067c02 */ /* 0x000fe20008000f00 */
[----:B0-----:R-:W2:Y:S01]  /*0340*/  LDG.E R17, desc[UR18][R4.64+-0x10] ;  /* 0xfffff01204117981 */ /* 0x001ea2000c1e1900 */
[----:B------:R-:W-:-:S03]  /*0350*/  MOV R7, UR10 ;  /* 0x0000000a00077c02 */ /* 0x000fc60008000f00 */
[----:B------:R-:W3:Y:S01]  /*0360*/  LDG.E R19, desc[UR18][R4.64+-0xc] ;  /* 0xfffff41204137981 */ /* 0x000ee2000c1e1900 */
[----:B------:R-:W-:-:S03]  /*0370*/  IMAD.WIDE R6, R3, 0x4, R6 ;  /* 0x0000000403067825 */ /* 0x000fc600078e0206 */
[----:B------:R-:W4:Y:S04]  /*0380*/  LDG.E R21, desc[UR18][R4.64+-0x8] ;  /* 0xfffff81204157981 */ /* 0x000f28000c1e1900 */
[----:B------:R-:W2:Y:S04]  /*0390*/  LDG.E R16, desc[UR18][R6.64+-0x10] ;  /* 0xfffff01206107981 */ /* 0x000ea8000c1e1900 */
[----:B------:R-:W3:Y:S04]  /*03a0*/  LDG.E R18, desc[UR18][R6.64+-0xc] ;  /* 0xfffff41206127981 */ /* 0x000ee8000c1e1900 */
[----:B------:R-:W4:Y:S04]  /*03b0*/  LDG.E R20, desc[UR18][R6.64+-0x8] ;  /* 0xfffff81206147981 */ /* 0x000f28000c1e1900 */
[----:B------:R-:W5:Y:S04]  /*03c0*/  LDG.E R23, desc[UR18][R4.64+-0x4] ;  /* 0xfffffc1204177981 */ /* 0x000f68000c1e1900 */
        /* <DEDUP_REMOVED lines=8> */
[----:B------:R0:W5:Y:S01]  /*0450*/  LDG.E R14, desc[UR18][R4.64+0xc] ;  /* 0x00000c12040e7981 */ /* 0x000162000c1e1900 */
[----:B------:R-:W-:-:S04]  /*0460*/  UIADD3 UR6, UPT, UPT, UR6, 0x8, URZ ;  /* 0x0000000806067890 */ /* 0x000fc8000fffe0ff */
[----:B------:R-:W-:Y:S01]  /*0470*/  UISETP.NE.AND UP0, UPT, UR6, URZ, UPT ;  /* 0x000000ff0600728c */ /* 0x000fe2000bf05270 */
[----:B------:R-:W-:Y:S02]  /*0480*/  IADD3 R3, PT, PT, R3, 0x8, RZ ;  /* 0x0000000803037810 */ /* 0x000fe40007ffe0ff */
[----:B0-----:R-:W-:-:S04]  /*0490*/  IADD3 R4, P0, PT, R4, 0x20, RZ ;  /* 0x0000002004047810 */ /* 0x001fc80007f1e0ff */
[----:B------:R-:W-:Y:S01]  /*04a0*/  IADD3.X R5, PT, PT, RZ, R5, RZ, P0, !PT ;  /* 0x00000005ff057210 */ /* 0x000fe200007fe4ff */
[----:B--2---:R-:W-:-:S04]  /*04b0*/  FADD R17, R16, -R17 ;  /* 0x8000001110117221 */ /* 0x004fc80000000000 */
[----:B------:R-:W-:Y:S01]  /*04c0*/  FFMA R0, R17, R17, R0 ;  /* 0x0000001111007223 */ /* 0x000fe20000000000 */
[----:B---3--:R-:W-:Y:S01]  /*04d0*/  FADD R19, R18, -R19 ;  /* 0x8000001312137221 */ /* 0x008fe20000000000 */
[----:B----4-:R-:W-:-:S03]  /*04e0*/  FADD R21, R20, -R21 ;  /* 0x8000001514157221 */ /* 0x010fc60000000000 */
[----:B------:R-:W-:-:S04]  /*04f0*/  FFMA R0, R19, R19, R0 ;  /* 0x0000001313007223 */ /* 0x000fc80000000000 */
[----:B------:R-:W-:Y:S01]  /*0500*/  FFMA R0, R21, R21, R0 ;  /* 0x0000001515007223 */ /* 0x000fe20000000000 */
[----:B-----5:R-:W-:-:S04]  /*0510*/  FADD R23, R22, -R23 ;  /* 0x8000001716177221 */ /* 0x020fc80000000000 */
[----:B------:R-:W-:Y:S01]  /*0520*/  FFMA R0, R23, R23, R0 ;  /* 0x0000001717007223 */ /* 0x000fe20000000000 */
[----:B------:R-:W-:-:S04]  /*0530*/  FADD R13, R13, -R12 ;  /* 0x8000000c0d0d7221 */ /* 0x000fc80000000000 */
[----:B------:R-:W-:Y:S01]  /*0540*/  FFMA R0, R13, R13, R0 ;  /* 0x0000000d0d007223 */ /* 0x000fe20000000000 */
[----:B------:R-:W-:-:S04]  /*0550*/  FADD R11, R11, -R10 ;  /* 0x8000000a0b0b7221 */ /* 0x000fc80000000000 */
[----:B------:R-:W-:Y:S01]  /*0560*/  FFMA R0, R11, R11, R0 ;  /* 0x0000000b0b007223 */ /* 0x000fe20000000000 */
[----:B------:R-:W-:-:S04]  /*0570*/  FADD R9, R9, -R8 ;  /* 0x8000000809097221 */ /* 0x000fc80000000000 */
[----:B------:R-:W-:Y:S01]  /*0580*/  FFMA R0, R9, R9, R0 ;  /* 0x0000000909007223 */ /* 0x000fe20000000000 */
[----:B------:R-:W-:-:S04]  /*0590*/  FADD R15, R15, -R14 ;  /* 0x8000000e0f0f7221 */ /* 0x000fc80000000000 */
[----:B------:R-:W-:Y:S01]  /*05a0*/  FFMA R0, R15, R15, R0 ;  /* 0x0000000f0f007223 */ /* 0x000fe20000000000 */
[----:B------:R-:W-:Y:S06]  /*05b0*/  BRA.U UP0, `(.L_x_29) ;  /* 0xfffffffd005c7547 */ /* 0x000fec000b83ffff */
[----:B------:R-:W-:-:S07]  /*05c0*/  MOV R3, UR14 ;  /* 0x0000000e00037c02 */ /* 0x000fce0008000f00 */
.L_x_28:
[----:B------:R-:W-:-:S09]  /*05d0*/  UISETP.NE.AND UP0, UPT, UR12, URZ, UPT ;  /* 0x000000ff0c00728c */ /* 0x000fd2000bf05270 */
[----:B------:R-:W-:Y:S05]  /*05e0*/  BRA.U !UP0, `(.L_x_30) ;  /* 0x0000000508087547 */ /* 0x000fea000b800000 */
[----:B------:R-:W-:Y:S02]  /*05f0*/  UISETP.GE.U32.AND UP0, UPT, UR13, 0x3, UPT ;  /* 0x000000030d00788c */ /* 0x000fe4000bf06070 */
[----:B------:R-:W-:-:S07]  /*0600*/  UISETP.NE.AND UP1, UPT, UR5, URZ, UPT ;  /* 0x000000ff0500728c */ /* 0x000fce000bf25270 */
[----:B------:R-:W-:Y:S05]  /*0610*/  BRA.U !UP0, `(.L_x_31) ;  /* 0x0000000108707547 */ /* 0x000fea000b800000 */
[----:B------:R-:W1:Y:S01]  /*0620*/  LDC.64 R6, c[0x0][0x398] ;  /* 0x0000e600ff067b82 */ /* 0x000e620000000a00 */
[----:B------:R-:W-:Y:S02]  /*0630*/  IADD3 R5, PT, PT, R2, R3, RZ ;  /* 0x0000000302057210 */ /* 0x000fe40007ffe0ff */
[C---:B------:R-:W-:Y:S02]  /*0640*/  IADD3 R11, PT, PT, R3.reuse, UR4, RZ ;  /* 0x00000004030b7c10 */ /* 0x040fe4000fffe0ff */
[----:B------:R-:W-:-:S03]  /*0650*/  IADD3 R10, P0, PT, R3, UR4, RZ ;  /* 0x00000004030a7c10 */ /* 0x000fc6000ff1e0ff */
[----:B------:R-:W2:Y:S08]  /*0660*/  LDC.64 R8, c[0x0][0x388] ;  /* 0x0000e200ff087b82 */ /* 0x000eb00000000a00 */
[----:B------:R-:W3:Y:S01]  /*0670*/  LDC.64 R12, c[0x0][0x388] ;  /* 0x0000e200ff0c7b82 */ /* 0x000ee20000000a00 */
[----:B-1----:R-:W-:Y:S01]  /*0680*/  IMAD.WIDE R6, R5, 0x4, R6 ;  /* 0x0000000405067825 */ /* 0x002fe200078e0206 */
[----:B------:R-:W-:-:S04]  /*0690*/  IADD3.X R5, PT, PT, RZ, RZ, RZ, P0, !PT ;  /* 0x000000ffff057210 */ /* 0x000fc800007fe4ff */
[----:B0-----:R-:W4:Y:S01]  /*06a0*/  LDG.E R14, desc[UR18][R6.64+0x8] ;  /* 0x00000812060e7981 */ /* 0x001f22000c1e1900 */
[----:B--2---:R-:W-:-:S03]  /*06b0*/  IMAD.WIDE.U32 R8, R11, 0x4, R8 ;  /* 0x000000040b087825 */ /* 0x004fc600078e0008 */
[----:B------:R-:W2:Y:S04]  /*06c0*/  LDG.E R16, desc[UR18][R6.64+0xc] ;  /* 0x00000c1206107981 */ /* 0x000ea8000c1e1900 */
[----:B------:R-:W5:Y:S01]  /*06d0*/  LDG.E R9, desc[UR18][R8.64] ;  /* 0x0000001208097981 */ /* 0x000f62000c1e1900 */
[----:B---3--:R-:W-:-:S03]  /*06e0*/  LEA R4, P0, R10, R12, 0x2 ;  /* 0x0000000c0a047211 */ /* 0x008fc600078010ff */
[----:B------:R-:W3:Y:S01]  /*06f0*/  LDG.E R12, desc[UR18][R6.64+0x4] ;  /* 0x00000412060c7981 */ /* 0x000ee2000c1e1900 */
[----:B------:R-:W-:-:S03]  /*0700*/  LEA.HI.X R5, R10, R13, R5, 0x2, P0 ;  /* 0x0000000d0a057211 */ /* 0x000fc600000f1405 */
[----:B------:R-:W5:Y:S04]  /*0710*/  LDG.E R10, desc[UR18][R6.64] ;  /* 0x00000012060a7981 */ /* 0x000f68000c1e1900 */
[----:B------:R-:W3:Y:S04]  /*0720*/  LDG.E R13, desc[UR18][R4.64+0x4] ;  /* 0x00000412040d7981 */ /* 0x000ee8000c1e1900 */
[----:B------:R-:W4:Y:S04]  /*0730*/  LDG.E R15, desc[UR18][R4.64+0x8] ;  /* 0x00000812040f7981 */ /* 0x000f28000c1e1900 */
[----:B------:R-:W2:Y:S01]  /*0740*/  LDG.E R17, desc[UR18][R4.64+0xc] ;  /* 0x00000c1204117981 */ /* 0x000ea2000c1e1900 */
[----:B------:R-:W-:Y:S01]  /*0750*/  IADD3 R3, PT, PT, R3, 0x4, RZ ;  /* 0x0000000403037810 */ /* 0x000fe20007ffe0ff */
[----:B-----5:R-:W-:-:S04]  /*0760*/  FADD R11, R10, -R9 ;  /* 0x800000090a0b7221 */ /* 0x020fc80000000000 */
[----:B------:R-:W-:Y:S01]  /*0770*/  FFMA R0, R11, R11, R0 ;  /* 0x0000000b0b007223 */ /* 0x000fe20000000000 */
[----:B---3--:R-:W-:Y:S01]  /*0780*/  FADD R13, R12, -R13 ;  /* 0x8000000d0c0d7221 */ /* 0x008fe20000000000 */
[----:B----4-:R-:W-:-:S03]  /*0790*/  FADD R15, R14, -R15 ;  /* 0x8000000f0e0f7221 */ /* 0x010fc60000000000 */
[----:B------:R-:W-:Y:S01]  /*07a0*/  FFMA R0, R13, R13, R0 ;  /* 0x0000000d0d007223 */ /* 0x000fe20000000000 */
[----:B--2---:R-:W-:-:S03]  /*07b0*/  FADD R17, R16, -R17 ;  /* 0x8000001110117221 */ /* 0x004fc60000000000 */
[----:B------:R-:W-:-:S04]  /*07c0*/  FFMA R0, R15, R15, R0 ;  /* 0x0000000f0f007223 */ /* 0x000fc80000000000 */
[----:B------:R-:W-:-:S07]  /*07d0*/  FFMA R0, R17, R17, R0 ;  /* 0x0000001111007223 */ /* 0x000fce0000000000 */
.L_x_31:
[----:B------:R-:W-:Y:S05]  /*07e0*/  BRA.U !UP1, `(.L_x_30) ;  /* 0x0000000109887547 */ /* 0x000fea000b800000 */
[----:B------:R-:W-:Y:S02]  /*07f0*/  UISETP.NE.AND UP0, UPT, UR5, 0x1, UPT ;  /* 0x000000010500788c */ /* 0x000fe4000bf05270 */
[----:B------:R-:W-:-:S07]  /*0800*/  ULOP3.LUT UP1, URZ, UR15, 0x1, URZ, 0xc0, !UPT ;  /* 0x000000010fff7892 */ /* 0x000fce000f82c0ff */
[----:B------:R-:W-:Y:S05]  /*0810*/  BRA.U !UP0, `(.L_x_32) ;  /* 0x0000000108507547 */ /* 0x000fea000b800000 */
[----:B------:R-:W1:Y:S01]  /*0820*/  LDC.64 R6, c[0x0][0x388] ;  /* 0x0000e200ff067b82 */ /* 0x000e620000000a00 */
[C---:B------:R-:W-:Y:S02]  /*0830*/  IADD3 R11, PT, PT, R3.reuse, UR4, RZ ;  /* 0x00000004030b7c10 */ /* 0x040fe4000fffe0ff */
[----:B------:R-:W-:Y:S02]  /*0840*/  IADD3 R10, P0, PT, R3, UR4, RZ ;  /* 0x00000004030a7c10 */ /* 0x000fe4000ff1e0ff */
[----:B------:R-:W-:-:S03]  /*0850*/  IADD3 R9, PT, PT, R2, R3, RZ ;  /* 0x0000000302097210 */ /* 0x000fc60007ffe0ff */
[----:B------:R-:W2:Y:S08]  /*0860*/  LDC.64 R12, c[0x0][0x388] ;  /* 0x0000e200ff0c7b82 */ /* 0x000eb00000000a00 */
[----:B------:R-:W3:Y:S01]  /*0870*/  LDC.64 R4, c[0x0][0x398] ;  /* 0x0000e600ff047b82 */ /* 0x000ee20000000a00 */
[----:B-1----:R-:W-:Y:S01]  /*0880*/  IMAD.WIDE.U32 R6, R11, 0x4, R6 ;  /* 0x000000040b067825 */ /* 0x002fe200078e0006 */
[----:B------:R-:W-:-:S05]  /*0890*/  IADD3.X R11, PT, PT, RZ, RZ, RZ, P0, !PT ;  /* 0x000000ffff0b7210 */ /* 0x000fca00007fe4ff */
[----:B0-----:R-:W4:Y:S01]  /*08a0*/  LDG.E R7, desc[UR18][R6.64] ;  /* 0x0000001206077981 */ /* 0x001f22000c1e1900 */
[----:B--2---:R-:W-:Y:S01]  /*08b0*/  LEA R8, P0, R10, R12, 0x2 ;  /* 0x0000000c0a087211 */ /* 0x004fe200078010ff */
[----:B---3--:R-:W-:-:S03]  /*08c0*/  IMAD.WIDE R4, R9, 0x4, R4 ;  /* 0x0000000409047825 */ /* 0x008fc600078e0204 */
[----:B------:R-:W-:Y:S02]  /*08d0*/  LEA.HI.X R9, R10, R13, R11, 0x2, P0 ;  /* 0x0000000d0a097211 */ /* 0x000fe400000f140b */
[----:B------:R-:W4:Y:S04]  /*08e0*/  LDG.E R10, desc[UR18][R4.64] ;  /* 0x00000012040a7981 */ /* 0x000f28000c1e1900 */
[----:B------:R-:W2:Y:S04]  /*08f0*/  LDG.E R9, desc[UR18][R8.64+0x4] ;  /* 0x0000041208097981 */ /* 0x000ea8000c1e1900 */
[----:B------:R-:W2:Y:S01]  /*0900*/  LDG.E R12, desc[UR18][R4.64+0x4] ;  /* 0x00000412040c7981 */ /* 0x000ea2000c1e1900 */
[----:B------:R-:W-:Y:S01]  /*0910*/  IADD3 R3, PT, PT, R3, 0x2, RZ ;  /* 0x0000000203037810 */ /* 0x000fe20007ffe0ff */
[----:B----4-:R-:W-:-:S04]  /*0920*/  FADD R11, R10, -R7 ;  /* 0x800000070a0b7221 */ /* 0x010fc80000000000 */
[----:B------:R-:W-:Y:S01]  /*0930*/  FFMA R0, R11, R11, R0 ;  /* 0x0000000b0b007223 */ /* 0x000fe20000000000 */
[----:B--2---:R-:W-:-:S04]  /*0940*/  FADD R11, R12, -R9 ;  /* 0x800000090c0b7221 */ /* 0x004fc80000000000 */
[----:B------:R-:W-:-:S07]  /*0950*/  FFMA R0, R11, R11, R0 ;  /* 0x0000000b0b007223 */ /* 0x000fce0000000000 */
.L_x_32:
[----:B------:R-:W-:Y:S05]  /*0960*/  BRA.U !UP1, `(.L_x_30) ;  /* 0x0000000109287547 */ /* 0x000fea000b800000 */
[----:B------:R-:W1:Y:S01]  /*0970*/  LDC.64 R4, c[0x0][0x398] ;  /* 0x0000e600ff047b82 */ /* 0x000e620000000a00 */
[----:B------:R-:W-:Y:S02]  /*0980*/  IADD3 R9, PT, PT, R2, R3, RZ ;  /* 0x0000000302097210 */ /* 0x000fe40007ffe0ff */
[----:B------:R-:W-:-:S05]  /*0990*/  IADD3 R3, PT, PT, R3, UR4, RZ ;  /* 0x0000000403037c10 */ /* 0x000fca000fffe0ff */
[----:B------:R-:W2:Y:S01]  /*09a0*/  LDC.64 R6, c[0x0][0x388] ;  /* 0x0000e200ff067b82 */ /* 0x000ea20000000a00 */
[----:B-1----:R-:W-:-:S06]  /*09b0*/  IMAD.WIDE R4, R9, 0x4, R4 ;  /* 0x0000000409047825 */ /* 0x002fcc00078e0204 */
[----:B0-----:R-:W3:Y:S01]  /*09c0*/  LDG.E R4, desc[UR18][R4.64] ;  /* 0x0000001204047981 */ /* 0x001ee2000c1e1900 */
[----:B--2---:R-:W-:-:S06]  /*09d0*/  IMAD.WIDE.U32 R6, R3, 0x4, R6 ;  /* 0x0000000403067825 */ /* 0x004fcc00078e0006 */
[----:B------:R-:W3:Y:S02]  /*09e0*/  LDG.E R7, desc[UR18][R6.64] ;  /* 0x0000001206077981 */ /* 0x000ee4000c1e1900 */
[----:B---3--:R-:W-:-:S04]  /*09f0*/  FADD R3, R4, -R7 ;  /* 0x8000000704037221 */ /* 0x008fc80000000000 */
[----:B------:R-:W-:-:S07]  /*0a00*/  FFMA R0, R3, R3, R0 ;  /* 0x0000000303007223 */ /* 0x000fce0000000000 */
.L_x_30:
[----:B------:R-:W-:Y:S01]  /*0a10*/  IADD3 R3, PT, PT, R0, -0xd000000, RZ ;  /* 0xf300000000037810 */ /* 0x000fe20007ffe0ff */
[----:B------:R1:W2:Y:S01]  /*0a20*/  MUFU.RSQ R5, R0 ;  /* 0x0000000000057308 */ /* 0x0002a20000001400 */
[----:B------:R-:W-:Y:S02]  /*0a30*/  BSSY.RECONVERGENT B0, `(.L_x_33) ;  /* 0x000000c000007945 */ /* 0x000fe40003800200 */
[----:B------:R-:W-:-:S13]  /*0a40*/  ISETP.GT.U32.AND P0, PT, R3, 0x727fffff, PT ;  /* 0x727fffff0300780c */ /* 0x000fda0003f04070 */
[----:B-1----:R-:W-:Y:S05]  /*0a50*/  @!P0 BRA `(.L_x_34) ;  /* 0x0000000000148947 */ /* 0x002fea0003800000 */
[----:B------:R-:W-:Y:S01]  /*0a60*/  BSSY.RECONVERGENT B1, `(.L_x_35) ;  /* 0x0000003000017945 */ /* 0x000fe20003800200 */
[----:B------:R-:W-:-:S07]  /*0a70*/  MOV R8, 0xa90 ;  /* 0x00000a9000087802 */ /* 0x000fce0000000f00 */
[----:B0-2---:R-:W-:Y:S05]  /*0a80*/  CALL.REL.NOINC `($__internal_0_$__cuda_sm20_sqrt_rn_f32_slowpath) ;  /* 0x0000000000447944 */ /* 0x005fea0003c00000 */
[----:B------:R-:W-:Y:S05]  /*0a90*/  BSYNC.RECONVERGENT B1 ;  /* 0x0000000000017941 */ /* 0x000fea0003800200 */
.L_x_35:
[----:B------:R-:W-:Y:S05]  /*0aa0*/  BRA `(.L_x_36) ;  /* 0x0000000000107947 */ /* 0x000fea0003800000 */
.L_x_34:
[C---:B--2---:R-:W-:Y:S01]  /*0ab0*/  FMUL.FTZ R3, R5.reuse, R0 ;  /* 0x0000000005037220 */ /* 0x044fe20000410000 */
[----:B------:R-:W-:-:S03]  /*0ac0*/  FMUL.FTZ R4, R5, 0.5 ;  /* 0x3f00000005047820 */ /* 0x000fc60000410000 */
[----:B------:R-:W-:-:S04]  /*0ad0*/  FFMA R0, -R3, R3, R0 ;  /* 0x0000000303007223 */ /* 0x000fc80000000100 */
[----:B------:R-:W-:-:S07]  /*0ae0*/  FFMA R3, R0, R4, R3 ;  /* 0x0000000400037223 */ /* 0x000fce0000000003 */
.L_x_36:
[----:B0-----:R-:W-:Y:S05]  /*0af0*/  BSYNC.RECONVERGENT B0 ;  /* 0x0000000000007941 */ /* 0x001fea0003800200 */
.L_x_33:
[----:B------:R-:W0:Y:S01]  /*0b00*/  LDC R9, c[0x0][0x390] ;  /* 0x0000e400ff097b82 */ /* 0x000e220000000800 */
[----:B------:R-:W1:Y:S07]  /*0b10*/  LDCU UR6, c[0x0][0x380] ;  /* 0x00007000ff0677ac */ /* 0x000e6e0008000800 */
[----:B------:R-:W2:Y:S01]  /*0b20*/  LDC.64 R4, c[0x0][0x3a8] ;  /* 0x0000ea00ff047b82 */ /* 0x000ea20000000a00 */
[----:B0-----:R-:W-:Y:S01]  /*0b30*/  IMAD R7, R2, R9, UR4 ;  /* 0x0000000402077e24 */ /* 0x001fe2000f8e0209 */
[----:B-1----:R-:W-:-:S06]  /*0b40*/  UIADD3 UR4, UPT, UPT, UR4, UR6, URZ ;  /* 0x0000000604047290 */ /* 0x002fcc000fffe0ff */
[----:B------:R-:W-:Y:S01]  /*0b50*/  ISETP.LE.AND P0, PT, R9, UR4, PT ;  /* 0x0000000409007c0c */ /* 0x000fe2000bf03270 */
[----:B--2---:R-:W-:-:S05]  /*0b60*/  IMAD.WIDE R4, R7, 0x4, R4 ;  /* 0x0000000407047825 */ /* 0x004fca00078e0204 */
[----:B------:R1:W-:Y:S07]  /*0b70*/  STG.E desc[UR18][R4.64], R3 ;  /* 0x0000000304007986 */ /* 0x0003ee000c101912 */
[----:B------:R-:W-:Y:S05]  /*0b80*/  @!P0 BRA `(.L_x_37) ;  /* 0xfffffff400ac8947 */ /* 0x000fea000383ffff */
[----:B------:R-:W-:Y:S05]  /*0b90*/  EXIT ;  /* 0x000000000000794d */ /* 0x000fea0003800000 */
        .weak           $__internal_0_$__cuda_sm20_sqrt_rn_f32_slowpath
        .type           $__internal_0_$__cuda_sm20_sqrt_rn_f32_slowpath,@function
        .size           $__internal_0_$__cuda_sm20_sqrt_rn_f32_slowpath,(.L_x_40 - $__internal_0_$__cuda_sm20_sqrt_rn_f32_slowpath)
$__internal_0_$__cuda_sm20_sqrt_rn_f32_slowpath:
[----:B------:R-:W-:-:S13]  /*0ba0*/  LOP3.LUT P0, RZ, R0, 0x7fffffff, RZ, 0xc0, !PT ;  /* 0x7fffffff00ff7812 */ /* 0x000fda000780c0ff */
[----:B------:R-:W-:Y:S01]  /*0bb0*/  @!P0 MOV R3, R0 ;  /* 0x0000000000038202 */ /* 0x000fe20000000f00 */
[----:B------:R-:W-:Y:S06]  /*0bc0*/  @!P0 BRA `(.L_x_38) ;  /* 0x0000000000408947 */ /* 0x000fec0003800000 */
[----:B------:R-:W-:-:S13]  /*0bd0*/  FSETP.GEU.FTZ.AND P0, PT, R0, RZ, PT ;  /* 0x000000ff0000720b */ /* 0x000fda0003f1e000 */
[----:B------:R-:W-:Y:S01]  /*0be0*/  @!P0 MOV R3, 0x7fffffff ;  /* 0x7fffffff00038802 */ /* 0x000fe20000000f00 */
[----:B------:R-:W-:Y:S06]  /*0bf0*/  @!P0 BRA `(.L_x_38) ;  /* 0x0000000000348947 */ /* 0x000fec0003800000 */
[----:B------:R-:W-:-:S13]  /*0c00*/  FSETP.GTU.FTZ.AND P0, PT, |R0|, +INF , PT ;  /* 0x7f8000000000780b */ /* 0x000fda0003f1c200 */
[----:B------:R-:W-:Y:S01]  /*0c10*/  @P0 FADD.FTZ R3, R0, 1 ;  /* 0x3f80000000030421 */ /* 0x000fe20000010000 */
[----:B------:R-:W-:Y:S06]  /*0c20*/  @P0 BRA `(.L_x_38) ;  /* 0x0000000000280947 */ /* 0x000fec0003800000 */
[----:B------:R-:W-:-:S13]  /*0c30*/  FSETP.NEU.FTZ.AND P0, PT, |R0|, +INF , PT ;  /* 0x7f8000000000780b */ /* 0x000fda0003f1d200 */
[----:B------:R-:W-:-:S04]  /*0c40*/  @P0 FFMA R4, R0, 1.84467440737095516160e+19, RZ ;  /* 0x5f80000000040823 */ /* 0x000fc800000000ff */
[----:B------:R-:W0:Y:S02]  /*0c50*/  @P0 MUFU.RSQ R3, R4 ;  /* 0x0000000400030308 */ /* 0x000e240000001400 */
[----:B0-----:R-:W-:Y:S01]  /*0c60*/  @P0 FMUL.FTZ R5, R4, R3 ;  /* 0x0000000304050220 */ /* 0x001fe20000410000 */
[----:B------:R-:W-:Y:S01]  /*0c70*/  @P0 FMUL.FTZ R7, R3, 0.5 ;  /* 0x3f00000003070820 */ /* 0x000fe20000410000 */
[----:B------:R-:W-:Y:S02]  /*0c80*/  @!P0 MOV R3, R0 ;  /* 0x0000000000038202 */ /* 0x000fe40000000f00 */
[----:B------:R-:W-:-:S04]  /*0c90*/  @P0 FADD.FTZ R6, -R5, -RZ ;  /* 0x800000ff05060221 */ /* 0x000fc80000010100 */
[----:B------:R-:W-:-:S04]  /*0ca0*/  @P0 FFMA R6, R5, R6, R4 ;  /* 0x0000000605060223 */ /* 0x000fc80000000004 */
[----:B------:R-:W-:-:S04]  /*0cb0*/  @P0 FFMA R6, R6, R7, R5 ;  /* 0x0000000706060223 */ /* 0x000fc80000000005 */
[----:B------:R-:W-:-:S07]  /*0cc0*/  @P0 FMUL.FTZ R3, R6, 2.3283064365386962891e-10 ;  /* 0x2f80000006030820 */ /* 0x000fce0000410000 */
.L_x_38:
[----:B------:R-:W-:Y:S01]  /*0cd0*/  HFMA2 R5, -RZ, RZ, 0, 0 ;  /* 0x00000000ff057431 */ /* 0x000fe200000001ff */
[----:B------:R-:W-:-:S04]  /*0ce0*/  MOV R4, R8 ;  /* 0x0000000800047202 */ /* 0x000fc80000000f00 */
[----:B------:R-:W-:Y:S05]  /*0cf0*/  RET.REL.NODEC R4 `(_Z14countDistancesiPfiS_iS_) ;  /* 0xfffffff004c07950 */ /* 0x000fea0003c3ffff */
.L_x_39:
        /* <DEDUP_REMOVED lines=16> */
.L_x_40:


//--------------------- .nv.shared.reserved.0     --------------------------
	.section	.nv.shared.reserved.0,"aw",@nobits
	.weak		__nv_reservedSMEM_offset_0_alias
	.size		__nv_reservedSMEM_offset_0_alias, 0, 64
	.other		__nv_reservedSMEM_offset_0_alias,@"STO_CUDA_RESERVED_SHARED STV_DEFAULT"
__nv_reservedSMEM_offset_0_alias:
	.zero		0
	.zero		64


//--------------------- .nv.constant0._Z7selectNiPfiiPiS_ --------------------------
	.section	.nv.constant0._Z7selectNiPfiiPiS_,"a",@progbits
	.sectionflags	@""
	.align	4
.nv.constant0._Z7selectNiPfiiPiS_:
	.zero		936


//--------------------- .nv.constant0._Z14countDistancesiPfiS_iS_ --------------------------
	.section	.nv.constant0._Z14countDistancesiPfiS_iS_,"a",@progbits
	.sectionflags	@""
	.align	4
.nv.constant0._Z14countDistancesiPfiS_iS_:
	.zero		944


//--------------------- SYMBOLS --------------------------

	.type		.nv.reservedSmem.offset0,@object
	.size		.nv.reservedSmem.offset0,0x4
